//
// Generated by NVIDIA NVVM Compiler
//
// Compiler Build ID: CL-36424714
// Cuda compilation tools, release 13.0, V13.0.88
// Based on NVVM 20.0.0
//

.version 9.0
.target sm_100
.address_size 64

	// .globl	_Z12updateP_ColsiiPf

.visible .entry _Z12updateP_ColsiiPf(
	.param .u32 _Z12updateP_ColsiiPf_param_0,
	.param .u32 _Z12updateP_ColsiiPf_param_1,
	.param .u64 .ptr .align 1 _Z12updateP_ColsiiPf_param_2
)
{
	.reg .pred 	%p<2>;
	.reg .b32 	%r<9>;
	.reg .b32 	%f<2>;
	.reg .b64 	%rd<9>;

	ld.param.u32 	%r2, [_Z12updateP_ColsiiPf_param_0];
	ld.param.u32 	%r3, [_Z12updateP_ColsiiPf_param_1];
	ld.param.u64 	%rd1, [_Z12updateP_ColsiiPf_param_2];
	mov.u32 	%r4, %tid.x;
	mov.u32 	%r5, %ntid.x;
	mov.u32 	%r6, %ctaid.x;
	mad.lo.s32 	%r1, %r5, %r6, %r4;
	setp.ge.s32 	%p1, %r1, %r2;
	@%p1 bra 	$L__BB0_2;
	cvta.to.global.u64 	%rd2, %rd1;
	add.s32 	%r7, %r1, %r2;
	mul.wide.s32 	%rd3, %r7, 4;
	add.s64 	%rd4, %rd2, %rd3;
	ld.global.f32 	%f1, [%rd4];
	mul.wide.s32 	%rd5, %r1, 4;
	add.s64 	%rd6, %rd2, %rd5;
	st.global.f32 	[%rd6], %f1;
	mul.wide.s32 	%rd7, %r3, 4;
	add.s64 	%rd8, %rd6, %rd7;
	mov.b32 	%r8, 0;
	st.global.u32 	[%rd8], %r8;
$L__BB0_2:
	ret;

}
	// .globl	_Z13updateP_LinesiiiPf
.visible .entry _Z13updateP_LinesiiiPf(
	.param .u32 _Z13updateP_LinesiiiPf_param_0,
	.param .u32 _Z13updateP_LinesiiiPf_param_1,
	.param .u32 _Z13updateP_LinesiiiPf_param_2,
	.param .u64 .ptr .align 1 _Z13updateP_LinesiiiPf_param_3
)
{
	.reg .pred 	%p<2>;
	.reg .b32 	%r<10>;
	.reg .b32 	%f<3>;
	.reg .b64 	%rd<7>;

	ld.param.u32 	%r4, [_Z13updateP_LinesiiiPf_param_0];
	ld.param.u32 	%r2, [_Z13updateP_LinesiiiPf_param_1];
	ld.param.u32 	%r3, [_Z13updateP_LinesiiiPf_param_2];
	ld.param.u64 	%rd1, [_Z13updateP_LinesiiiPf_param_3];
	mov.u32 	%r5, %tid.x;
	mov.u32 	%r6, %ntid.x;
	mov.u32 	%r7, %ctaid.x;
	mad.lo.s32 	%r1, %r6, %r7, %r5;
	setp.ge.s32 	%p1, %r1, %r4;
	@%p1 bra 	$L__BB1_2;
	cvta.to.global.u64 	%rd2, %rd1;
	mul.lo.s32 	%r8, %r2, %r1;
	add.s32 	%r9, %r8, %r3;
	mul.wide.s32 	%rd3, %r9, 4;
	add.s64 	%rd4, %rd2, %rd3;
	ld.global.f32 	%f1, [%rd4+-4];
	st.global.f32 	[%rd4], %f1;
	mul.wide.s32 	%rd5, %r8, 4;
	add.s64 	%rd6, %rd2, %rd5;
	ld.global.f32 	%f2, [%rd6+4];
	st.global.f32 	[%rd6], %f2;
$L__BB1_2:
	ret;

}
	// .globl	_Z17updateUV_RLBoundsiiPfS_
.visible .entry _Z17updateUV_RLBoundsiiPfS_(
	.param .u32 _Z17updateUV_RLBoundsiiPfS__param_0,
	.param .u32 _Z17updateUV_RLBoundsiiPfS__param_1,
	.param .u64 .ptr .align 1 _Z17updateUV_RLBoundsiiPfS__param_2,
	.param .u64 .ptr .align 1 _Z17updateUV_RLBoundsiiPfS__param_3
)
{
	.reg .pred 	%p<2>;
	.reg .b32 	%r<9>;
	.reg .b64 	%rd<11>;

	ld.param.u32 	%r3, [_Z17updateUV_RLBoundsiiPfS__param_0];
	ld.param.u32 	%r2, [_Z17updateUV_RLBoundsiiPfS__param_1];
	ld.param.u64 	%rd1, [_Z17updateUV_RLBoundsiiPfS__param_2];
	ld.param.u64 	%rd2, [_Z17updateUV_RLBoundsiiPfS__param_3];
	mov.u32 	%r4, %tid.x;
	mov.u32 	%r5, %ntid.x;
	mov.u32 	%r6, %ctaid.x;
	mad.lo.s32 	%r1, %r5, %r6, %r4;
	setp.ge.s32 	%p1, %r1, %r3;
	@%p1 bra 	$L__BB2_2;
	cvta.to.global.u64 	%rd3, %rd1;
	cvta.to.global.u64 	%rd4, %rd2;
	mul.wide.s32 	%rd5, %r1, 4;
	add.s64 	%rd6, %rd3, %rd5;
	mov.b32 	%r7, 0;
	st.global.u32 	[%rd6], %r7;
	add.s64 	%rd7, %rd4, %rd5;
	st.global.u32 	[%rd7], %r7;
	mul.wide.s32 	%rd8, %r2, 4;
	add.s64 	%rd9, %rd6, %rd8;
	mov.b32 	%r8, 1065353216;
	st.global.u32 	[%rd9], %r8;
	add.s64 	%rd10, %rd7, %rd8;
	st.global.u32 	[%rd10], %r7;
$L__BB2_2:
	ret;

}
	// .globl	_Z17updateUV_TBBoundsiiiPfS_
.visible .entry _Z17updateUV_TBBoundsiiiPfS_(
	.param .u32 _Z17updateUV_TBBoundsiiiPfS__param_0,
	.param .u32 _Z17updateUV_TBBoundsiiiPfS__param_1,
	.param .u32 _Z17updateUV_TBBoundsiiiPfS__param_2,
	.param .u64 .ptr .align 1 _Z17updateUV_TBBoundsiiiPfS__param_3,
	.param .u64 .ptr .align 1 _Z17updateUV_TBBoundsiiiPfS__param_4
)
{
	.reg .pred 	%p<2>;
	.reg .b32 	%r<10>;
	.reg .b64 	%rd<11>;

	ld.param.u32 	%r4, [_Z17updateUV_TBBoundsiiiPfS__param_0];
	ld.param.u32 	%r2, [_Z17updateUV_TBBoundsiiiPfS__param_1];
	ld.param.u32 	%r3, [_Z17updateUV_TBBoundsiiiPfS__param_2];
	ld.param.u64 	%rd1, [_Z17updateUV_TBBoundsiiiPfS__param_3];
	ld.param.u64 	%rd2, [_Z17updateUV_TBBoundsiiiPfS__param_4];
	mov.u32 	%r5, %tid.x;
	mov.u32 	%r6, %ntid.x;
	mov.u32 	%r7, %ctaid.x;
	mad.lo.s32 	%r1, %r6, %r7, %r5;
	setp.ge.s32 	%p1, %r1, %r4;
	@%p1 bra 	$L__BB3_2;
	cvta.to.global.u64 	%rd3, %rd1;
	cvta.to.global.u64 	%rd4, %rd2;
	mul.lo.s32 	%r8, %r2, %r1;
	mul.wide.s32 	%rd5, %r8, 4;
	add.s64 	%rd6, %rd3, %rd5;
	mov.b32 	%r9, 0;
	st.global.u32 	[%rd6], %r9;
	add.s64 	%rd7, %rd4, %rd5;
	st.global.u32 	[%rd7], %r9;
	mul.wide.s32 	%rd8, %r3, 4;
	add.s64 	%rd9, %rd6, %rd8;
	st.global.u32 	[%rd9], %r9;
	add.s64 	%rd10, %rd7, %rd8;
	st.global.u32 	[%rd10], %r9;
$L__BB3_2:
	ret;

}
	// .globl	_Z8updateUViifffffffPfS_S_S_S_
.visible .entry _Z8updateUViifffffffPfS_S_S_S_(
	.param .u32 _Z8updateUViifffffffPfS_S_S_S__param_0,
	.param .u32 _Z8updateUViifffffffPfS_S_S_S__param_1,
	.param .f32 _Z8updateUViifffffffPfS_S_S_S__param_2,
	.param .f32 _Z8updateUViifffffffPfS_S_S_S__param_3,
	.param .f32 _Z8updateUViifffffffPfS_S_S_S__param_4,
	.param .f32 _Z8updateUViifffffffPfS_S_S_S__param_5,
	.param .f32 _Z8updateUViifffffffPfS_S_S_S__param_6,
	.param .f32 _Z8updateUViifffffffPfS_S_S_S__param_7,
	.param .f32 _Z8updateUViifffffffPfS_S_S_S__param_8,
	.param .u64 .ptr .align 1 _Z8updateUViifffffffPfS_S_S_S__param_9,
	.param .u64 .ptr .align 1 _Z8updateUViifffffffPfS_S_S_S__param_10,
	.param .u64 .ptr .align 1 _Z8updateUViifffffffPfS_S_S_S__param_11,
	.param .u64 .ptr .align 1 _Z8updateUViifffffffPfS_S_S_S__param_12,
	.param .u64 .ptr .align 1 _Z8updateUViifffffffPfS_S_S_S__param_13
)
{
	.reg .pred 	%p<8>;
	.reg .b32 	%r<23>;
	.reg .b32 	%f<68>;
	.reg .b64 	%rd<30>;

	ld.param.u32 	%r4, [_Z8updateUViifffffffPfS_S_S_S__param_0];
	ld.param.u32 	%r5, [_Z8updateUViifffffffPfS_S_S_S__param_1];
	ld.param.f32 	%f1, [_Z8updateUViifffffffPfS_S_S_S__param_2];
	ld.param.f32 	%f2, [_Z8updateUViifffffffPfS_S_S_S__param_3];
	ld.param.f32 	%f3, [_Z8updateUViifffffffPfS_S_S_S__param_4];
	ld.param.f32 	%f4, [_Z8updateUViifffffffPfS_S_S_S__param_5];
	ld.param.f32 	%f5, [_Z8updateUViifffffffPfS_S_S_S__param_6];
	ld.param.f32 	%f6, [_Z8updateUViifffffffPfS_S_S_S__param_7];
	ld.param.f32 	%f7, [_Z8updateUViifffffffPfS_S_S_S__param_8];
	mov.u32 	%r7, %tid.x;
	mov.u32 	%r8, %ntid.x;
	mov.u32 	%r9, %ctaid.x;
	mad.lo.s32 	%r10, %r8, %r9, %r7;
	mov.u32 	%r11, %tid.y;
	mov.u32 	%r12, %ntid.y;
	mov.u32 	%r13, %ctaid.y;
	mad.lo.s32 	%r14, %r12, %r13, %r11;
	setp.lt.s32 	%p1, %r10, 1;
	setp.eq.s32 	%p2, %r14, 0;
	or.pred  	%p3, %p1, %p2;
	add.s32 	%r15, %r4, -1;
	setp.ge.s32 	%p4, %r10, %r15;
	or.pred  	%p5, %p3, %p4;
	add.s32 	%r16, %r5, -1;
	setp.ge.s32 	%p6, %r14, %r16;
	or.pred  	%p7, %p5, %p6;
	@%p7 bra 	$L__BB4_2;
	ld.param.u64 	%rd29, [_Z8updateUViifffffffPfS_S_S_S__param_13];
	ld.param.u64 	%rd28, [_Z8updateUViifffffffPfS_S_S_S__param_12];
	ld.param.u64 	%rd27, [_Z8updateUViifffffffPfS_S_S_S__param_11];
	ld.param.u64 	%rd26, [_Z8updateUViifffffffPfS_S_S_S__param_10];
	ld.param.u64 	%rd25, [_Z8updateUViifffffffPfS_S_S_S__param_9];
	cvta.to.global.u64 	%rd6, %rd27;
	cvta.to.global.u64 	%rd7, %rd28;
	cvta.to.global.u64 	%rd8, %rd29;
	cvta.to.global.u64 	%rd9, %rd25;
	cvta.to.global.u64 	%rd10, %rd26;
	mul.lo.s32 	%r17, %r14, %r4;
	add.s32 	%r18, %r17, %r10;
	mul.wide.s32 	%rd11, %r18, 4;
	add.s64 	%rd12, %rd6, %rd11;
	ld.global.f32 	%f8, [%rd12];
	add.s64 	%rd13, %rd7, %rd11;
	ld.global.f32 	%f9, [%rd13];
	add.s32 	%r19, %r17, %r4;
	mul.wide.s32 	%rd14, %r4, 4;
	add.s64 	%rd15, %rd13, %rd14;
	ld.global.f32 	%f10, [%rd15];
	add.s64 	%rd16, %rd12, %rd14;
	ld.global.f32 	%f11, [%rd16];
	shl.b32 	%r20, %r4, 1;
	sub.s32 	%r21, %r19, %r20;
	add.s32 	%r22, %r21, %r10;
	mul.wide.s32 	%rd17, %r22, 4;
	add.s64 	%rd18, %rd7, %rd17;
	ld.global.f32 	%f12, [%rd18];
	add.s64 	%rd19, %rd6, %rd17;
	ld.global.f32 	%f13, [%rd19];
	ld.global.f32 	%f14, [%rd12+4];
	ld.global.f32 	%f15, [%rd13+4];
	ld.global.f32 	%f16, [%rd12+-4];
	ld.global.f32 	%f17, [%rd13+-4];
	mul.f32 	%f18, %f1, %f8;
	div.rn.f32 	%f19, %f18, %f2;
	sub.f32 	%f20, %f8, %f16;
	mul.f32 	%f21, %f19, %f20;
	sub.f32 	%f22, %f8, %f21;
	div.rn.f32 	%f23, %f18, %f3;
	sub.f32 	%f24, %f8, %f13;
	mul.f32 	%f25, %f23, %f24;
	sub.f32 	%f26, %f22, %f25;
	add.f32 	%f27, %f7, %f7;
	mul.f32 	%f28, %f2, %f27;
	div.rn.f32 	%f29, %f1, %f28;
	add.s64 	%rd20, %rd8, %rd11;
	ld.global.f32 	%f30, [%rd20+4];
	ld.global.f32 	%f31, [%rd20+-4];
	sub.f32 	%f32, %f30, %f31;
	mul.f32 	%f33, %f29, %f32;
	sub.f32 	%f34, %f26, %f33;
	mul.f32 	%f35, %f1, %f6;
	div.rn.f32 	%f36, %f35, %f4;
	add.f32 	%f37, %f8, %f8;
	sub.f32 	%f38, %f14, %f37;
	add.f32 	%f39, %f38, %f16;
	fma.rn.f32 	%f40, %f36, %f39, %f34;
	div.rn.f32 	%f41, %f35, %f5;
	sub.f32 	%f42, %f11, %f37;
	add.f32 	%f43, %f42, %f13;
	fma.rn.f32 	%f44, %f41, %f43, %f40;
	add.s64 	%rd21, %rd9, %rd11;
	st.global.f32 	[%rd21], %f44;
	mul.f32 	%f45, %f1, %f9;
	div.rn.f32 	%f46, %f45, %f2;
	sub.f32 	%f47, %f9, %f17;
	mul.f32 	%f48, %f46, %f47;
	sub.f32 	%f49, %f9, %f48;
	div.rn.f32 	%f50, %f45, %f3;
	sub.f32 	%f51, %f9, %f12;
	mul.f32 	%f52, %f50, %f51;
	sub.f32 	%f53, %f49, %f52;
	mul.f32 	%f54, %f3, %f27;
	div.rn.f32 	%f55, %f1, %f54;
	add.s64 	%rd22, %rd20, %rd14;
	ld.global.f32 	%f56, [%rd22];
	add.s64 	%rd23, %rd8, %rd17;
	ld.global.f32 	%f57, [%rd23];
	sub.f32 	%f58, %f56, %f57;
	mul.f32 	%f59, %f55, %f58;
	sub.f32 	%f60, %f53, %f59;
	add.f32 	%f61, %f9, %f9;
	sub.f32 	%f62, %f15, %f61;
	add.f32 	%f63, %f62, %f17;
	fma.rn.f32 	%f64, %f36, %f63, %f60;
	sub.f32 	%f65, %f10, %f61;
	add.f32 	%f66, %f65, %f12;
	fma.rn.f32 	%f67, %f41, %f66, %f64;
	add.s64 	%rd24, %rd10, %rd11;
	st.global.f32 	[%rd24], %f67;
$L__BB4_2:
	ret;

}
	// .globl	_Z8copyUnVniiPfS_S_S_
.visible .entry _Z8copyUnVniiPfS_S_S_(
	.param .u32 _Z8copyUnVniiPfS_S_S__param_0,
	.param .u32 _Z8copyUnVniiPfS_S_S__param_1,
	.param .u64 .ptr .align 1 _Z8copyUnVniiPfS_S_S__param_2,
	.param .u64 .ptr .align 1 _Z8copyUnVniiPfS_S_S__param_3,
	.param .u64 .ptr .align 1 _Z8copyUnVniiPfS_S_S__param_4,
	.param .u64 .ptr .align 1 _Z8copyUnVniiPfS_S_S__param_5
)
{
	.reg .pred 	%p<2>;
	.reg .b32 	%r<12>;
	.reg .b32 	%f<3>;
	.reg .b64 	%rd<14>;

	ld.param.u32 	%r2, [_Z8copyUnVniiPfS_S_S__param_0];
	ld.param.u32 	%r3, [_Z8copyUnVniiPfS_S_S__param_1];
	ld.param.u64 	%rd1, [_Z8copyUnVniiPfS_S_S__param_2];
	ld.param.u64 	%rd2, [_Z8copyUnVniiPfS_S_S__param_3];
	ld.param.u64 	%rd3, [_Z8copyUnVniiPfS_S_S__param_4];
	ld.param.u64 	%rd4, [_Z8copyUnVniiPfS_S_S__param_5];
	mov.u32 	%r4, %tid.x;
	mov.u32 	%r5, %ntid.x;
	mov.u32 	%r6, %ctaid.x;
	mad.lo.s32 	%r7, %r5, %r6, %r4;
	mov.u32 	%r8, %tid.y;
	mov.u32 	%r9, %ntid.y;
	mov.u32 	%r10, %ctaid.y;
	mad.lo.s32 	%r11, %r9, %r10, %r8;
	mad.lo.s32 	%r1, %r3, %r11, %r7;
	setp.ge.s32 	%p1, %r1, %r2;
	@%p1 bra 	$L__BB5_2;
	cvta.to.global.u64 	%rd5, %rd2;
	cvta.to.global.u64 	%rd6, %rd1;
	cvta.to.global.u64 	%rd7, %rd4;
	cvta.to.global.u64 	%rd8, %rd3;
	mul.wide.s32 	%rd9, %r1, 4;
	add.s64 	%rd10, %rd5, %rd9;
	ld.global.f32 	%f1, [%rd10];
	add.s64 	%rd11, %rd6, %rd9;
	st.global.f32 	[%rd11], %f1;
	add.s64 	%rd12, %rd7, %rd9;
	ld.global.f32 	%f2, [%rd12];
	add.s64 	%rd13, %rd8, %rd9;
	st.global.f32 	[%rd13], %f2;
$L__BB5_2:
	ret;

}
	// .globl	_Z6copyPNiiPfS_
.visible .entry _Z6copyPNiiPfS_(
	.param .u32 _Z6copyPNiiPfS__param_0,
	.param .u32 _Z6copyPNiiPfS__param_1,
	.param .u64 .ptr .align 1 _Z6copyPNiiPfS__param_2,
	.param .u64 .ptr .align 1 _Z6copyPNiiPfS__param_3
)
{
	.reg .pred 	%p<2>;
	.reg .b32 	%r<12>;
	.reg .b32 	%f<2>;
	.reg .b64 	%rd<8>;

	ld.param.u32 	%r2, [_Z6copyPNiiPfS__param_0];
	ld.param.u32 	%r3, [_Z6copyPNiiPfS__param_1];
	ld.param.u64 	%rd1, [_Z6copyPNiiPfS__param_2];
	ld.param.u64 	%rd2, [_Z6copyPNiiPfS__param_3];
	mov.u32 	%r4, %tid.x;
	mov.u32 	%r5, %ntid.x;
	mov.u32 	%r6, %ctaid.x;
	mad.lo.s32 	%r7, %r5, %r6, %r4;
	mov.u32 	%r8, %tid.y;
	mov.u32 	%r9, %ntid.y;
	mov.u32 	%r10, %ctaid.y;
	mad.lo.s32 	%r11, %r9, %r10, %r8;
	mad.lo.s32 	%r1, %r3, %r11, %r7;
	setp.ge.s32 	%p1, %r1, %r2;
	@%p1 bra 	$L__BB6_2;
	cvta.to.global.u64 	%rd3, %rd1;
	cvta.to.global.u64 	%rd4, %rd2;
	mul.wide.s32 	%rd5, %r1, 4;
	add.s64 	%rd6, %rd3, %rd5;
	ld.global.f32 	%f1, [%rd6];
	add.s64 	%rd7, %rd4, %rd5;
	st.global.f32 	[%rd7], %f1;
$L__BB6_2:
	ret;

}
	// .globl	_Z7updatePiiffPfS_S_
.visible .entry _Z7updatePiiffPfS_S_(
	.param .u32 _Z7updatePiiffPfS_S__param_0,
	.param .u32 _Z7updatePiiffPfS_S__param_1,
	.param .f32 _Z7updatePiiffPfS_S__param_2,
	.param .f32 _Z7updatePiiffPfS_S__param_3,
	.param .u64 .ptr .align 1 _Z7updatePiiffPfS_S__param_4,
	.param .u64 .ptr .align 1 _Z7updatePiiffPfS_S__param_5,
	.param .u64 .ptr .align 1 _Z7updatePiiffPfS_S__param_6
)
{
	.reg .pred 	%p<8>;
	.reg .b32 	%r<19>;
	.reg .b32 	%f<18>;
	.reg .b64 	%rd<15>;

	ld.param.u32 	%r3, [_Z7updatePiiffPfS_S__param_0];
	ld.param.u32 	%r4, [_Z7updatePiiffPfS_S__param_1];
	ld.param.f32 	%f1, [_Z7updatePiiffPfS_S__param_2];
	ld.param.f32 	%f2, [_Z7updatePiiffPfS_S__param_3];
	ld.param.u64 	%rd1, [_Z7updatePiiffPfS_S__param_4];
	ld.param.u64 	%rd2, [_Z7updatePiiffPfS_S__param_5];
	ld.param.u64 	%rd3, [_Z7updatePiiffPfS_S__param_6];
	mov.u32 	%r6, %tid.x;
	mov.u32 	%r7, %ntid.x;
	mov.u32 	%r8, %ctaid.x;
	mad.lo.s32 	%r9, %r7, %r8, %r6;
	mov.u32 	%r11, %tid.y;
	mov.u32 	%r12, %ntid.y;
	mov.u32 	%r13, %ctaid.y;
	mad.lo.s32 	%r14, %r12, %r13, %r11;
	mad.lo.s32 	%r1, %r14, %r3, %r9;
	setp.lt.s32 	%p1, %r9, 1;
	setp.eq.s32 	%p2, %r14, 0;
	or.pred  	%p3, %p1, %p2;
	add.s32 	%r16, %r3, -1;
	setp.ge.s32 	%p4, %r9, %r16;
	or.pred  	%p5, %p3, %p4;
	add.s32 	%r17, %r4, -1;
	setp.ge.s32 	%p6, %r14, %r17;
	or.pred  	%p7, %p5, %p6;
	@%p7 bra 	$L__BB7_2;
	cvta.to.global.u64 	%rd4, %rd2;
	cvta.to.global.u64 	%rd5, %rd3;
	cvta.to.global.u64 	%rd6, %rd1;
	mul.wide.s32 	%rd7, %r1, 4;
	add.s64 	%rd8, %rd4, %rd7;
	ld.global.f32 	%f3, [%rd8+4];
	ld.global.f32 	%f4, [%rd8+-4];
	add.f32 	%f5, %f3, %f4;
	mul.wide.s32 	%rd9, %r3, 4;
	add.s64 	%rd10, %rd8, %rd9;
	ld.global.f32 	%f6, [%rd10];
	sub.s32 	%r18, %r1, %r3;
	mul.wide.s32 	%rd11, %r18, 4;
	add.s64 	%rd12, %rd4, %rd11;
	ld.global.f32 	%f7, [%rd12];
	add.f32 	%f8, %f6, %f7;
	mul.f32 	%f9, %f1, %f8;
	fma.rn.f32 	%f10, %f2, %f5, %f9;
	add.s64 	%rd13, %rd5, %rd7;
	ld.global.f32 	%f11, [%rd13];
	mul.f32 	%f12, %f1, %f11;
	mul.f32 	%f13, %f2, %f12;
	sub.f32 	%f14, %f10, %f13;
	add.f32 	%f15, %f1, %f2;
	add.f32 	%f16, %f15, %f15;
	div.rn.f32 	%f17, %f14, %f16;
	add.s64 	%rd14, %rd6, %rd7;
	st.global.f32 	[%rd14], %f17;
$L__BB7_2:
	ret;

}
	// .globl	_Z8computeBiiffffPfS_S_
.visible .entry _Z8computeBiiffffPfS_S_(
	.param .u32 _Z8computeBiiffffPfS_S__param_0,
	.param .u32 _Z8computeBiiffffPfS_S__param_1,
	.param .f32 _Z8computeBiiffffPfS_S__param_2,
	.param .f32 _Z8computeBiiffffPfS_S__param_3,
	.param .f32 _Z8computeBiiffffPfS_S__param_4,
	.param .f32 _Z8computeBiiffffPfS_S__param_5,
	.param .u64 .ptr .align 1 _Z8computeBiiffffPfS_S__param_6,
	.param .u64 .ptr .align 1 _Z8computeBiiffffPfS_S__param_7,
	.param .u64 .ptr .align 1 _Z8computeBiiffffPfS_S__param_8
)
{
	.reg .pred 	%p<8>;
	.reg .b32 	%r<20>;
	.reg .b32 	%f<33>;
	.reg .b64 	%rd<18>;

	ld.param.u32 	%r4, [_Z8computeBiiffffPfS_S__param_0];
	ld.param.u32 	%r5, [_Z8computeBiiffffPfS_S__param_1];
	ld.param.f32 	%f1, [_Z8computeBiiffffPfS_S__param_2];
	ld.param.f32 	%f2, [_Z8computeBiiffffPfS_S__param_3];
	ld.param.f32 	%f3, [_Z8computeBiiffffPfS_S__param_4];
	ld.param.f32 	%f4, [_Z8computeBiiffffPfS_S__param_5];
	ld.param.u64 	%rd1, [_Z8computeBiiffffPfS_S__param_6];
	ld.param.u64 	%rd2, [_Z8computeBiiffffPfS_S__param_7];
	ld.param.u64 	%rd3, [_Z8computeBiiffffPfS_S__param_8];
	mov.u32 	%r7, %tid.x;
	mov.u32 	%r8, %ntid.x;
	mov.u32 	%r9, %ctaid.x;
	mad.lo.s32 	%r10, %r8, %r9, %r7;
	mov.u32 	%r11, %tid.y;
	mov.u32 	%r12, %ntid.y;
	mov.u32 	%r13, %ctaid.y;
	mad.lo.s32 	%r14, %r12, %r13, %r11;
	setp.lt.s32 	%p1, %r10, 1;
	setp.eq.s32 	%p2, %r14, 0;
	or.pred  	%p3, %p1, %p2;
	add.s32 	%r15, %r4, -1;
	setp.ge.s32 	%p4, %r10, %r15;
	or.pred  	%p5, %p3, %p4;
	add.s32 	%r16, %r5, -1;
	setp.ge.s32 	%p6, %r14, %r16;
	or.pred  	%p7, %p5, %p6;
	@%p7 bra 	$L__BB8_2;
	cvta.to.global.u64 	%rd4, %rd2;
	cvta.to.global.u64 	%rd5, %rd1;
	cvta.to.global.u64 	%rd6, %rd3;
	mad.lo.s32 	%r17, %r14, %r4, %r10;
	add.s32 	%r18, %r17, %r4;
	mul.wide.s32 	%rd7, %r18, 4;
	add.s64 	%rd8, %rd4, %rd7;
	ld.global.f32 	%f5, [%rd8];
	add.s64 	%rd9, %rd5, %rd7;
	ld.global.f32 	%f6, [%rd9];
	sub.s32 	%r19, %r17, %r4;
	mul.wide.s32 	%rd10, %r19, 4;
	add.s64 	%rd11, %rd4, %rd10;
	ld.global.f32 	%f7, [%rd11];
	add.s64 	%rd12, %rd5, %rd10;
	ld.global.f32 	%f8, [%rd12];
	mul.wide.s32 	%rd13, %r4, 4;
	add.s64 	%rd14, %rd12, %rd13;
	ld.global.f32 	%f9, [%rd14+4];
	add.s64 	%rd15, %rd11, %rd13;
	ld.global.f32 	%f10, [%rd15+4];
	ld.global.f32 	%f11, [%rd14+-4];
	ld.global.f32 	%f12, [%rd15+-4];
	sub.f32 	%f13, %f9, %f11;
	add.f32 	%f14, %f3, %f3;
	div.rn.f32 	%f15, %f13, %f14;
	sub.f32 	%f16, %f5, %f7;
	add.f32 	%f17, %f4, %f4;
	div.rn.f32 	%f18, %f16, %f17;
	rcp.rn.f32 	%f19, %f2;
	add.f32 	%f20, %f18, %f15;
	mul.f32 	%f21, %f19, %f20;
	mul.f32 	%f22, %f15, %f15;
	sub.f32 	%f23, %f21, %f22;
	sub.f32 	%f24, %f6, %f8;
	sub.f32 	%f25, %f10, %f12;
	mul.f32 	%f26, %f24, %f25;
	mul.f32 	%f27, %f3, %f17;
	div.rn.f32 	%f28, %f26, %f27;
	sub.f32 	%f29, %f23, %f28;
	mul.f32 	%f30, %f18, %f18;
	sub.f32 	%f31, %f29, %f30;
	mul.f32 	%f32, %f1, %f31;
	mul.wide.s32 	%rd16, %r17, 4;
	add.s64 	%rd17, %rd6, %rd16;
	st.global.f32 	[%rd17], %f32;
$L__BB8_2:
	ret;

}
	// .globl	_Z11init_arraysiiPfS_S_
.visible .entry _Z11init_arraysiiPfS_S_(
	.param .u32 _Z11init_arraysiiPfS_S__param_0,
	.param .u32 _Z11init_arraysiiPfS_S__param_1,
	.param .u64 .ptr .align 1 _Z11init_arraysiiPfS_S__param_2,
	.param .u64 .ptr .align 1 _Z11init_arraysiiPfS_S__param_3,
	.param .u64 .ptr .align 1 _Z11init_arraysiiPfS_S__param_4
)
{
	.reg .pred 	%p<2>;
	.reg .b32 	%r<13>;
	.reg .b64 	%rd<11>;

	ld.param.u32 	%r2, [_Z11init_arraysiiPfS_S__param_0];
	ld.param.u32 	%r3, [_Z11init_arraysiiPfS_S__param_1];
	ld.param.u64 	%rd1, [_Z11init_arraysiiPfS_S__param_2];
	ld.param.u64 	%rd2, [_Z11init_arraysiiPfS_S__param_3];
	ld.param.u64 	%rd3, [_Z11init_arraysiiPfS_S__param_4];
	mov.u32 	%r4, %tid.x;
	mov.u32 	%r5, %ntid.x;
	mov.u32 	%r6, %ctaid.x;
	mad.lo.s32 	%r7, %r5, %r6, %r4;
	mov.u32 	%r8, %tid.y;
	mov.u32 	%r9, %ntid.y;
	mov.u32 	%r10, %ctaid.y;
	mad.lo.s32 	%r11, %r9, %r10, %r8;
	mad.lo.s32 	%r1, %r3, %r11, %r7;
	setp.ge.s32 	%p1, %r1, %r2;
	@%p1 bra 	$L__BB9_2;
	cvta.to.global.u64 	%rd4, %rd1;
	cvta.to.global.u64 	%rd5, %rd2;
	cvta.to.global.u64 	%rd6, %rd3;
	mul.wide.s32 	%rd7, %r1, 4;
	add.s64 	%rd8, %rd4, %rd7;
	mov.b32 	%r12, 0;
	st.global.u32 	[%rd8], %r12;
	add.s64 	%rd9, %rd5, %rd7;
	st.global.u32 	[%rd9], %r12;
	add.s64 	%rd10, %rd6, %rd7;
	st.global.u32 	[%rd10], %r12;
$L__BB9_2:
	ret;

}


// ===== COMPILED SASS (sm_100) =====

	.target	sm_100

	.elftype	@"ET_EXEC"


//--------------------- .note.nv.tkinfo           --------------------------
	.section	.note.nv.tkinfo,"",@"SHT_NOTE"
	.sectionflags	@"SHF_NOTE_NV_TKINFO"
	.tkinfo
        /*0018*/ 	.word	0x00000002
        /*0030*/ 	.string	""
        /*0030*/ 	.string	"ptxas"
        /*0030*/ 	.string	"Cuda compilation tools, release 13.0, V13.0.88"
        /*0030*/ 	.string	"Build cuda_13.0.r13.0/compiler.36424714_0"
        /*0030*/ 	.string	"-arch sm_100 -m 64 "



//--------------------- .note.nv.cuinfo           --------------------------
	.section	.note.nv.cuinfo,"",@"SHT_NOTE"
	.sectionflags	@"SHF_NOTE_NV_CUINFO"
        /*0018*/ 	.short	0x0002
        /*001a*/ 	.short	0x0064
        /*001c*/ 	.short	0x0082
	.zero		2


//--------------------- .nv.info                  --------------------------
	.section	.nv.info,"",@"SHT_CUDA_INFO"
	.align	4


	//----- nvinfo : EIATTR_REGCOUNT
	.align		4
        /*0000*/ 	.byte	0x04, 0x2f
        /*0002*/ 	.short	(.L_1 - .L_0)
	.align		4
.L_0:
        /*0004*/ 	.word	index@(_Z12updateP_ColsiiPf)
        /*0008*/ 	.word	0x0000000c


	//----- nvinfo : EIATTR_FRAME_SIZE
	.align		4
.L_1:
        /*000c*/ 	.byte	0x04, 0x11
        /*000e*/ 	.short	(.L_3 - .L_2)
	.align		4
.L_2:
        /*0010*/ 	.word	index@(_Z12updateP_ColsiiPf)
        /*0014*/ 	.word	0x00000000


	//----- nvinfo : EIATTR_REGCOUNT
	.align		4
.L_3:
        /*0018*/ 	.byte	0x04, 0x2f
        /*001a*/ 	.short	(.L_5 - .L_4)
	.align		4
.L_4:
        /*001c*/ 	.word	index@(_Z13updateP_LinesiiiPf)
        /*0020*/ 	.word	0x0000000c


	//----- nvinfo : EIATTR_FRAME_SIZE
	.align		4
.L_5:
        /*0024*/ 	.byte	0x04, 0x11
        /*0026*/ 	.short	(.L_7 - .L_6)
	.align		4
.L_6:
        /*0028*/ 	.word	index@(_Z13updateP_LinesiiiPf)
        /*002c*/ 	.word	0x00000000


	//----- nvinfo : EIATTR_REGCOUNT
	.align		4
.L_7:
        /*0030*/ 	.byte	0x04, 0x2f
        /*0032*/ 	.short	(.L_9 - .L_8)
	.align		4
.L_8:
        /*0034*/ 	.word	index@(_Z17updateUV_RLBoundsiiPfS_)
        /*0038*/ 	.word	0x0000000e


	//----- nvinfo : EIATTR_FRAME_SIZE
	.align		4
.L_9:
        /*003c*/ 	.byte	0x04, 0x11
        /*003e*/ 	.short	(.L_11 - .L_10)
	.align		4
.L_10:
        /*0040*/ 	.word	index@(_Z17updateUV_RLBoundsiiPfS_)
        /*0044*/ 	.word	0x00000000


	//----- nvinfo : EIATTR_REGCOUNT
	.align		4
.L_11:
        /*0048*/ 	.byte	0x04, 0x2f
        /*004a*/ 	.short	(.L_13 - .L_12)
	.align		4
.L_12:
        /*004c*/ 	.word	index@(_Z17updateUV_TBBoundsiiiPfS_)
        /*0050*/ 	.word	0x0000000e


	//----- nvinfo : EIATTR_FRAME_SIZE
	.align		4
.L_13:
        /*0054*/ 	.byte	0x04, 0x11
        /*0056*/ 	.short	(.L_15 - .L_14)
	.align		4
.L_14:
        /*0058*/ 	.word	index@(_Z17updateUV_TBBoundsiiiPfS_)
        /*005c*/ 	.word	0x00000000


	//----- nvinfo : EIATTR_REGCOUNT
	.align		4
.L_15:
        /*0060*/ 	.byte	0x04, 0x2f
        /*0062*/ 	.short	(.L_17 - .L_16)
	.align		4
.L_16:
        /*0064*/ 	.word	index@(_Z8updateUViifffffffPfS_S_S_S_)
        /*0068*/ 	.word	0x00000020


	//----- nvinfo : EIATTR_FRAME_SIZE
	.align		4
.L_17:
        /*006c*/ 	.byte	0x04, 0x11
        /*006e*/ 	.short	(.L_19 - .L_18)
	.align		4
.L_18:
        /*0070*/ 	.word	index@($__internal_3_$__cuda_sm3x_div_rn_noftz_f32_slowpath)
        /*0074*/ 	.word	0x00000000


	//----- nvinfo : EIATTR_FRAME_SIZE
	.align		4
.L_19:
        /*0078*/ 	.byte	0x04, 0x11
        /*007a*/ 	.short	(.L_21 - .L_20)
	.align		4
.L_20:
        /*007c*/ 	.word	index@(_Z8updateUViifffffffPfS_S_S_S_)
        /*0080*/ 	.word	0x00000000


	//----- nvinfo : EIATTR_REGCOUNT
	.align		4
.L_21:
        /*0084*/ 	.byte	0x04, 0x2f
        /*0086*/ 	.short	(.L_23 - .L_22)
	.align		4
.L_22:
        /*0088*/ 	.word	index@(_Z8copyUnVniiPfS_S_S_)
        /*008c*/ 	.word	0x0000000e


	//----- nvinfo : EIATTR_FRAME_SIZE
	.align		4
.L_23:
        /*0090*/ 	.byte	0x04, 0x11
        /*0092*/ 	.short	(.L_25 - .L_24)
	.align		4
.L_24:
        /*0094*/ 	.word	index@(_Z8copyUnVniiPfS_S_S_)
        /*0098*/ 	.word	0x00000000


	//----- nvinfo : EIATTR_REGCOUNT
	.align		4
.L_25:
        /*009c*/ 	.byte	0x04, 0x2f
        /*009e*/ 	.short	(.L_27 - .L_26)
	.align		4
.L_26:
        /*00a0*/ 	.word	index@(_Z6copyPNiiPfS_)
        /*00a4*/ 	.word	0x0000000a


	//----- nvinfo : EIATTR_FRAME_SIZE
	.align		4
.L_27:
        /*00a8*/ 	.byte	0x04, 0x11
        /*00aa*/ 	.short	(.L_29 - .L_28)
	.align		4
.L_28:
        /*00ac*/ 	.word	index@(_Z6copyPNiiPfS_)
        /*00b0*/ 	.word	0x00000000


	//----- nvinfo : EIATTR_REGCOUNT
	.align		4
.L_29:
        /*00b4*/ 	.byte	0x04, 0x2f
        /*00b6*/ 	.short	(.L_31 - .L_30)
	.align		4
.L_30:
        /*00b8*/ 	.word	index@(_Z7updatePiiffPfS_S_)
        /*00bc*/ 	.word	0x00000016


	//----- nvinfo : EIATTR_FRAME_SIZE
	.align		4
.L_31:
        /*00c0*/ 	.byte	0x04, 0x11
        /*00c2*/ 	.short	(.L_33 - .L_32)
	.align		4
.L_32:
        /*00c4*/ 	.word	index@($__internal_2_$__cuda_sm3x_div_rn_noftz_f32_slowpath)
        /*00c8*/ 	.word	0x00000000


	//----- nvinfo : EIATTR_FRAME_SIZE
	.align		4
.L_33:
        /*00cc*/ 	.byte	0x04, 0x11
        /*00ce*/ 	.short	(.L_35 - .L_34)
	.align		4
.L_34:
        /*00d0*/ 	.word	index@(_Z7updatePiiffPfS_S_)
        /*00d4*/ 	.word	0x00000000


	//----- nvinfo : EIATTR_REGCOUNT
	.align		4
.L_35:
        /*00d8*/ 	.byte	0x04, 0x2f
        /*00da*/ 	.short	(.L_37 - .L_36)
	.align		4
.L_36:
        /*00dc*/ 	.word	index@(_Z8computeBiiffffPfS_S_)
        /*00e0*/ 	.word	0x00000018


	//----- nvinfo : EIATTR_FRAME_SIZE
	.align		4
.L_37:
        /*00e4*/ 	.byte	0x04, 0x11
        /*00e6*/ 	.short	(.L_39 - .L_38)
	.align		4
.L_38:
        /*00e8*/ 	.word	index@($__internal_1_$__cuda_sm3x_div_rn_noftz_f32_slowpath)
        /*00ec*/ 	.word	0x00000000


	//----- nvinfo : EIATTR_FRAME_SIZE
	.align		4
.L_39:
        /*00f0*/ 	.byte	0x04, 0x11
        /*00f2*/ 	.short	(.L_41 - .L_40)
	.align		4
.L_40:
        /*00f4*/ 	.word	index@($__internal_0_$__cuda_sm20_rcp_rn_f32_slowpath)
        /*00f8*/ 	.word	0x00000000


	//----- nvinfo : EIATTR_FRAME_SIZE
	.align		4
.L_41:
        /*00fc*/ 	.byte	0x04, 0x11
        /*00fe*/ 	.short	(.L_43 - .L_42)
	.align		4
.L_42:
        /*0100*/ 	.word	index@(_Z8computeBiiffffPfS_S_)
        /*0104*/ 	.word	0x00000000


	//----- nvinfo : EIATTR_REGCOUNT
	.align		4
.L_43:
        /*0108*/ 	.byte	0x04, 0x2f
        /*010a*/ 	.short	(.L_45 - .L_44)
	.align		4
.L_44:
        /*010c*/ 	.word	index@(_Z11init_arraysiiPfS_S_)
        /*0110*/ 	.word	0x0000000c


	//----- nvinfo : EIATTR_FRAME_SIZE
	.align		4
.L_45:
        /*0114*/ 	.byte	0x04, 0x11
        /*0116*/ 	.short	(.L_47 - .L_46)
	.align		4
.L_46:
        /*0118*/ 	.word	index@(_Z11init_arraysiiPfS_S_)
        /*011c*/ 	.word	0x00000000


	//----- nvinfo : EIATTR_MIN_STACK_SIZE
	.align		4
.L_47:
        /*0120*/ 	.byte	0x04, 0x12
        /*0122*/ 	.short	(.L_49 - .L_48)
	.align		4
.L_48:
        /*0124*/ 	.word	index@(_Z11init_arraysiiPfS_S_)
        /*0128*/ 	.word	0x00000000


	//----- nvinfo : EIATTR_MIN_STACK_SIZE
	.align		4
.L_49:
        /*012c*/ 	.byte	0x04, 0x12
        /*012e*/ 	.short	(.L_51 - .L_50)
	.align		4
.L_50:
        /*0130*/ 	.word	index@(_Z8computeBiiffffPfS_S_)
        /*0134*/ 	.word	0x00000000


	//----- nvinfo : EIATTR_MIN_STACK_SIZE
	.align		4
.L_51:
        /*0138*/ 	.byte	0x04, 0x12
        /*013a*/ 	.short	(.L_53 - .L_52)
	.align		4
.L_52:
        /*013c*/ 	.word	index@(_Z7updatePiiffPfS_S_)
        /*0140*/ 	.word	0x00000000


	//----- nvinfo : EIATTR_MIN_STACK_SIZE
	.align		4
.L_53:
        /*0144*/ 	.byte	0x04, 0x12
        /*0146*/ 	.short	(.L_55 - .L_54)
	.align		4
.L_54:
        /*0148*/ 	.word	index@(_Z6copyPNiiPfS_)
        /*014c*/ 	.word	0x00000000


	//----- nvinfo : EIATTR_MIN_STACK_SIZE
	.align		4
.L_55:
        /*0150*/ 	.byte	0x04, 0x12
        /*0152*/ 	.short	(.L_57 - .L_56)
	.align		4
.L_56:
        /*0154*/ 	.word	index@(_Z8copyUnVniiPfS_S_S_)
        /*0158*/ 	.word	0x00000000


	//----- nvinfo : EIATTR_MIN_STACK_SIZE
	.align		4
.L_57:
        /*015c*/ 	.byte	0x04, 0x12
        /*015e*/ 	.short	(.L_59 - .L_58)
	.align		4
.L_58:
        /*0160*/ 	.word	index@(_Z8updateUViifffffffPfS_S_S_S_)
        /*0164*/ 	.word	0x00000000


	//----- nvinfo : EIATTR_MIN_STACK_SIZE
	.align		4
.L_59:
        /*0168*/ 	.byte	0x04, 0x12
        /*016a*/ 	.short	(.L_61 - .L_60)
	.align		4
.L_60:
        /*016c*/ 	.word	index@(_Z17updateUV_TBBoundsiiiPfS_)
        /*0170*/ 	.word	0x00000000


	//----- nvinfo : EIATTR_MIN_STACK_SIZE
	.align		4
.L_61:
        /*0174*/ 	.byte	0x04, 0x12
        /*0176*/ 	.short	(.L_63 - .L_62)
	.align		4
.L_62:
        /*0178*/ 	.word	index@(_Z17updateUV_RLBoundsiiPfS_)
        /*017c*/ 	.word	0x00000000


	//----- nvinfo : EIATTR_MIN_STACK_SIZE
	.align		4
.L_63:
        /*0180*/ 	.byte	0x04, 0x12
        /*0182*/ 	.short	(.L_65 - .L_64)
	.align		4
.L_64:
        /*0184*/ 	.word	index@(_Z13updateP_LinesiiiPf)
        /*0188*/ 	.word	0x00000000


	//----- nvinfo : EIATTR_MIN_STACK_SIZE
	.align		4
.L_65:
        /*018c*/ 	.byte	0x04, 0x12
        /*018e*/ 	.short	(.L_67 - .L_66)
	.align		4
.L_66:
        /*0190*/ 	.word	index@(_Z12updateP_ColsiiPf)
        /*0194*/ 	.word	0x00000000
.L_67:


//--------------------- .nv.compat                --------------------------
	.section	.nv.compat,"",@"SHT_CUDA_COMPAT_INFO"
	.align	4
        /*0000*/ 	.byte	0x02, 0x09, 0x00, 0x00, 0x02, 0x02, 0x01, 0x00, 0x02, 0x05, 0x05, 0x00, 0x03, 0x07, 0x01, 0x01
        /*0010*/ 	.byte	0x02, 0x03, 0x00, 0x00, 0x02, 0x06, 0x01, 0x00, 0x04, 0x0b, 0x08, 0x00, 0x01, 0x00, 0x00, 0x00
        /*0020*/ 	.byte	0x00, 0x00, 0x00, 0x00


//--------------------- .nv.info._Z11init_arraysiiPfS_S_ --------------------------
	.section	.nv.info._Z11init_arraysiiPfS_S_,"",@"SHT_CUDA_INFO"
	.sectionflags	@""
	.align	4


	//----- nvinfo : EIATTR_CUDA_API_VERSION
	.align		4
        /*0000*/ 	.byte	0x04, 0x37
        /*0002*/ 	.short	(.L_69 - .L_68)
.L_68:
        /*0004*/ 	.word	0x00000082


	//----- nvinfo : EIATTR_KPARAM_INFO
	.align		4
.L_69:
        /*0008*/ 	.byte	0x04, 0x17
        /*000a*/ 	.short	(.L_71 - .L_70)
.L_70:
        /*000c*/ 	.word	0x00000000
        /*0010*/ 	.short	0x0004
        /*0012*/ 	.short	0x0018
        /*0014*/ 	.byte	0x00, 0xf5, 0x21, 0x00


	//----- nvinfo : EIATTR_KPARAM_INFO
	.align		4
.L_71:
        /*0018*/ 	.byte	0x04, 0x17
        /*001a*/ 	.short	(.L_73 - .L_72)
.L_72:
        /*001c*/ 	.word	0x00000000
        /*0020*/ 	.short	0x0003
        /*0022*/ 	.short	0x0010
        /*0024*/ 	.byte	0x00, 0xf5, 0x21, 0x00


	//----- nvinfo : EIATTR_KPARAM_INFO
	.align		4
.L_73:
        /*0028*/ 	.byte	0x04, 0x17
        /*002a*/ 	.short	(.L_75 - .L_74)
.L_74:
        /*002c*/ 	.word	0x00000000
        /*0030*/ 	.short	0x0002
        /*0032*/ 	.short	0x0008
        /*0034*/ 	.byte	0x00, 0xf5, 0x21, 0x00


	//----- nvinfo : EIATTR_KPARAM_INFO
	.align		4
.L_75:
        /*0038*/ 	.byte	0x04, 0x17
        /*003a*/ 	.short	(.L_77 - .L_76)
.L_76:
        /*003c*/ 	.word	0x00000000
        /*0040*/ 	.short	0x0001
        /*0042*/ 	.short	0x0004
        /*0044*/ 	.byte	0x00, 0xf0, 0x11, 0x00


	//----- nvinfo : EIATTR_KPARAM_INFO
	.align		4
.L_77:
        /*0048*/ 	.byte	0x04, 0x17
        /*004a*/ 	.short	(.L_79 - .L_78)
.L_78:
        /*004c*/ 	.word	0x00000000
        /*0050*/ 	.short	0x0000
        /*0052*/ 	.short	0x0000
        /*0054*/ 	.byte	0x00, 0xf0, 0x11, 0x00


	//----- nvinfo : EIATTR_SPARSE_MMA_MASK
	.align		4
.L_79:
        /*0058*/ 	.byte	0x03, 0x50
        /*005a*/ 	.short	0x0000


	//----- nvinfo : EIATTR_MAXREG_COUNT
	.align		4
        /*005c*/ 	.byte	0x03, 0x1b
        /*005e*/ 	.short	0x00ff


	//----- nvinfo : EIATTR_MERCURY_ISA_VERSION
	.align		4
        /*0060*/ 	.byte	0x03, 0x5f
        /*0062*/ 	.short	0x0101


	//----- nvinfo : EIATTR_VRC_CTA_INIT_COUNT
	.align		4
        /*0064*/ 	.byte	0x02, 0x4a
	.zero		1
	.zero		1


	//----- nvinfo : EIATTR_EXIT_INSTR_OFFSETS
	.align		4
        /*0068*/ 	.byte	0x04, 0x1c
        /*006a*/ 	.short	(.L_81 - .L_80)


	//   ....[0]....
.L_80:
        /*006c*/ 	.word	0x000000c0


	//   ....[1]....
        /*0070*/ 	.word	0x00000170


	//----- nvinfo : EIATTR_CBANK_PARAM_SIZE
	.align		4
.L_81:
        /*0074*/ 	.byte	0x03, 0x19
        /*0076*/ 	.short	0x0020


	//----- nvinfo : EIATTR_PARAM_CBANK
	.align		4
        /*0078*/ 	.byte	0x04, 0x0a
        /*007a*/ 	.short	(.L_83 - .L_82)
	.align		4
.L_82:
        /*007c*/ 	.word	index@(.nv.constant0._Z11init_arraysiiPfS_S_)
        /*0080*/ 	.short	0x0380
        /*0082*/ 	.short	0x0020


	//----- nvinfo : EIATTR_SW_WAR
	.align		4
.L_83:
        /*0084*/ 	.byte	0x04, 0x36
        /*0086*/ 	.short	(.L_85 - .L_84)
.L_84:
        /*0088*/ 	.word	0x00000008
.L_85:


//--------------------- .nv.info._Z8computeBiiffffPfS_S_ --------------------------
	.section	.nv.info._Z8computeBiiffffPfS_S_,"",@"SHT_CUDA_INFO"
	.sectionflags	@""
	.align	4


	//----- nvinfo : EIATTR_CUDA_API_VERSION
	.align		4
        /*0000*/ 	.byte	0x04, 0x37
        /*0002*/ 	.short	(.L_87 - .L_86)
.L_86:
        /*0004*/ 	.word	0x00000082


	//----- nvinfo : EIATTR_KPARAM_INFO
	.align		4
.L_87:
        /*0008*/ 	.byte	0x04, 0x17
        /*000a*/ 	.short	(.L_89 - .L_88)
.L_88:
        /*000c*/ 	.word	0x00000000
        /*0010*/ 	.short	0x0008
        /*0012*/ 	.short	0x0028
        /*0014*/ 	.byte	0x00, 0xf5, 0x21, 0x00


	//----- nvinfo : EIATTR_KPARAM_INFO
	.align		4
.L_89:
        /*0018*/ 	.byte	0x04, 0x17
        /*001a*/ 	.short	(.L_91 - .L_90)
.L_90:
        /*001c*/ 	.word	0x00000000
        /*0020*/ 	.short	0x0007
        /*0022*/ 	.short	0x0020
        /*0024*/ 	.byte	0x00, 0xf5, 0x21, 0x00


	//----- nvinfo : EIATTR_KPARAM_INFO
	.align		4
.L_91:
        /*0028*/ 	.byte	0x04, 0x17
        /*002a*/ 	.short	(.L_93 - .L_92)
.L_92:
        /*002c*/ 	.word	0x00000000
        /*0030*/ 	.short	0x0006
        /*0032*/ 	.short	0x0018
        /*0034*/ 	.byte	0x00, 0xf5, 0x21, 0x00


	//----- nvinfo : EIATTR_KPARAM_INFO
	.align		4
.L_93:
        /*0038*/ 	.byte	0x04, 0x17
        /*003a*/ 	.short	(.L_95 - .L_94)
.L_94:
        /*003c*/ 	.word	0x00000000
        /*0040*/ 	.short	0x0005
        /*0042*/ 	.short	0x0014
        /*0044*/ 	.byte	0x00, 0xf0, 0x11, 0x00


	//----- nvinfo : EIATTR_KPARAM_INFO
	.align		4
.L_95:
        /*0048*/ 	.byte	0x04, 0x17
        /*004a*/ 	.short	(.L_97 - .L_96)
.L_96:
        /*004c*/ 	.word	0x00000000
        /*0050*/ 	.short	0x0004
        /*0052*/ 	.short	0x0010
        /*0054*/ 	.byte	0x00, 0xf0, 0x11, 0x00


	//----- nvinfo : EIATTR_KPARAM_INFO
	.align		4
.L_97:
        /*0058*/ 	.byte	0x04, 0x17
        /*005a*/ 	.short	(.L_99 - .L_98)
.L_98:
        /*005c*/ 	.word	0x00000000
        /*0060*/ 	.short	0x0003
        /*0062*/ 	.short	0x000c
        /*0064*/ 	.byte	0x00, 0xf0, 0x11, 0x00


	//----- nvinfo : EIATTR_KPARAM_INFO
	.align		4
.L_99:
        /*0068*/ 	.byte	0x04, 0x17
        /*006a*/ 	.short	(.L_101 - .L_100)
.L_100:
        /*006c*/ 	.word	0x00000000
        /*0070*/ 	.short	0x0002
        /*0072*/ 	.short	0x0008
        /*0074*/ 	.byte	0x00, 0xf0, 0x11, 0x00


	//----- nvinfo : EIATTR_KPARAM_INFO
	.align		4
.L_101:
        /*0078*/ 	.byte	0x04, 0x17
        /*007a*/ 	.short	(.L_103 - .L_102)
.L_102:
        /*007c*/ 	.word	0x00000000
        /*0080*/ 	.short	0x0001
        /*0082*/ 	.short	0x0004
        /*0084*/ 	.byte	0x00, 0xf0, 0x11, 0x00


	//----- nvinfo : EIATTR_KPARAM_INFO
	.align		4
.L_103:
        /*0088*/ 	.byte	0x04, 0x17
        /*008a*/ 	.short	(.L_105 - .L_104)
.L_104:
        /*008c*/ 	.word	0x00000000
        /*0090*/ 	.short	0x0000
        /*0092*/ 	.short	0x0000
        /*0094*/ 	.byte	0x00, 0xf0, 0x11, 0x00


	//----- nvinfo : EIATTR_SPARSE_MMA_MASK
	.align		4
.L_105:
        /*0098*/ 	.byte	0x03, 0x50
        /*009a*/ 	.short	0x0000


	//----- nvinfo : EIATTR_MAXREG_COUNT
	.align		4
        /*009c*/ 	.byte	0x03, 0x1b
        /*009e*/ 	.short	0x00ff


	//----- nvinfo : EIATTR_MERCURY_ISA_VERSION
	.align		4
        /*00a0*/ 	.byte	0x03, 0x5f
        /*00a2*/ 	.short	0x0101


	//----- nvinfo : EIATTR_VRC_CTA_INIT_COUNT
	.align		4
        /*00a4*/ 	.byte	0x02, 0x4a
	.zero		1
	.zero		1


	//----- nvinfo : EIATTR_EXIT_INSTR_OFFSETS
	.align		4
        /*00a8*/ 	.byte	0x04, 0x1c
        /*00aa*/ 	.short	(.L_107 - .L_106)


	//   ....[0]....
.L_106:
        /*00ac*/ 	.word	0x00000100


	//   ....[1]....
        /*00b0*/ 	.word	0x00000700


	//----- nvinfo : EIATTR_CRS_STACK_SIZE
	.align		4
.L_107:
        /*00b4*/ 	.byte	0x04, 0x1e
        /*00b6*/ 	.short	(.L_109 - .L_108)
.L_108:
        /*00b8*/ 	.word	0x00000000


	//----- nvinfo : EIATTR_CBANK_PARAM_SIZE
	.align		4
.L_109:
        /*00bc*/ 	.byte	0x03, 0x19
        /*00be*/ 	.short	0x0030


	//----- nvinfo : EIATTR_PARAM_CBANK
	.align		4
        /*00c0*/ 	.byte	0x04, 0x0a
        /*00c2*/ 	.short	(.L_111 - .L_110)
	.align		4
.L_110:
        /*00c4*/ 	.word	index@(.nv.constant0._Z8computeBiiffffPfS_S_)
        /*00c8*/ 	.short	0x0380
        /*00ca*/ 	.short	0x0030


	//----- nvinfo : EIATTR_SW_WAR
	.align		4
.L_111:
        /*00cc*/ 	.byte	0x04, 0x36
        /*00ce*/ 	.short	(.L_113 - .L_112)
.L_112:
        /*00d0*/ 	.word	0x00000008
.L_113:


//--------------------- .nv.info._Z7updatePiiffPfS_S_ --------------------------
	.section	.nv.info._Z7updatePiiffPfS_S_,"",@"SHT_CUDA_INFO"
	.sectionflags	@""
	.align	4


	//----- nvinfo : EIATTR_CUDA_API_VERSION
	.align		4
        /*0000*/ 	.byte	0x04, 0x37
        /*0002*/ 	.short	(.L_115 - .L_114)
.L_114:
        /*0004*/ 	.word	0x00000082


	//----- nvinfo : EIATTR_KPARAM_INFO
	.align		4
.L_115:
        /*0008*/ 	.byte	0x04, 0x17
        /*000a*/ 	.short	(.L_117 - .L_116)
.L_116:
        /*000c*/ 	.word	0x00000000
        /*0010*/ 	.short	0x0006
        /*0012*/ 	.short	0x0020
        /*0014*/ 	.byte	0x00, 0xf5, 0x21, 0x00


	//----- nvinfo : EIATTR_KPARAM_INFO
	.align		4
.L_117:
        /*0018*/ 	.byte	0x04, 0x17
        /*001a*/ 	.short	(.L_119 - .L_118)
.L_118:
        /*001c*/ 	.word	0x00000000
        /*0020*/ 	.short	0x0005
        /*0022*/ 	.short	0x0018
        /*0024*/ 	.byte	0x00, 0xf5, 0x21, 0x00


	//----- nvinfo : EIATTR_KPARAM_INFO
	.align		4
.L_119:
        /*0028*/ 	.byte	0x04, 0x17
        /*002a*/ 	.short	(.L_121 - .L_120)
.L_120:
        /*002c*/ 	.word	0x00000000
        /*0030*/ 	.short	0x0004
        /*0032*/ 	.short	0x0010
        /*0034*/ 	.byte	0x00, 0xf5, 0x21, 0x00


	//----- nvinfo : EIATTR_KPARAM_INFO
	.align		4
.L_121:
        /*0038*/ 	.byte	0x04, 0x17
        /*003a*/ 	.short	(.L_123 - .L_122)
.L_122:
        /*003c*/ 	.word	0x00000000
        /*0040*/ 	.short	0x0003
        /*0042*/ 	.short	0x000c
        /*0044*/ 	.byte	0x00, 0xf0, 0x11, 0x00


	//----- nvinfo : EIATTR_KPARAM_INFO
	.align		4
.L_123:
        /*0048*/ 	.byte	0x04, 0x17
        /*004a*/ 	.short	(.L_125 - .L_124)
.L_124:
        /*004c*/ 	.word	0x00000000
        /*0050*/ 	.short	0x0002
        /*0052*/ 	.short	0x0008
        /*0054*/ 	.byte	0x00, 0xf0, 0x11, 0x00


	//----- nvinfo : EIATTR_KPARAM_INFO
	.align		4
.L_125:
        /*0058*/ 	.byte	0x04, 0x17
        /*005a*/ 	.short	(.L_127 - .L_126)
.L_126:
        /*005c*/ 	.word	0x00000000
        /*0060*/ 	.short	0x0001
        /*0062*/ 	.short	0x0004
        /*0064*/ 	.byte	0x00, 0xf0, 0x11, 0x00


	//----- nvinfo : EIATTR_KPARAM_INFO
	.align		4
.L_127:
        /*0068*/ 	.byte	0x04, 0x17
        /*006a*/ 	.short	(.L_129 - .L_128)
.L_128:
        /*006c*/ 	.word	0x00000000
        /*0070*/ 	.short	0x0000
        /*0072*/ 	.short	0x0000
        /*0074*/ 	.byte	0x00, 0xf0, 0x11, 0x00


	//----- nvinfo : EIATTR_SPARSE_MMA_MASK
	.align		4
.L_129:
        /*0078*/ 	.byte	0x03, 0x50
        /*007a*/ 	.short	0x0000


	//----- nvinfo : EIATTR_MAXREG_COUNT
	.align		4
        /*007c*/ 	.byte	0x03, 0x1b
        /*007e*/ 	.short	0x00ff


	//----- nvinfo : EIATTR_MERCURY_ISA_VERSION
	.align		4
        /*0080*/ 	.byte	0x03, 0x5f
        /*0082*/ 	.short	0x0101


	//----- nvinfo : EIATTR_VRC_CTA_INIT_COUNT
	.align		4
        /*0084*/ 	.byte	0x02, 0x4a
	.zero		1
	.zero		1


	//----- nvinfo : EIATTR_EXIT_INSTR_OFFSETS
	.align		4
        /*0088*/ 	.byte	0x04, 0x1c
        /*008a*/ 	.short	(.L_131 - .L_130)


	//   ....[0]....
.L_130:
        /*008c*/ 	.word	0x00000100


	//   ....[1]....
        /*0090*/ 	.word	0x00000380


	//----- nvinfo : EIATTR_CRS_STACK_SIZE
	.align		4
.L_131:
        /*0094*/ 	.byte	0x04, 0x1e
        /*0096*/ 	.short	(.L_133 - .L_132)
.L_132:
        /*0098*/ 	.word	0x00000000


	//----- nvinfo : EIATTR_CBANK_PARAM_SIZE
	.align		4
.L_133:
        /*009c*/ 	.byte	0x03, 0x19
        /*009e*/ 	.short	0x0028


	//----- nvinfo : EIATTR_PARAM_CBANK
	.align		4
        /*00a0*/ 	.byte	0x04, 0x0a
        /*00a2*/ 	.short	(.L_135 - .L_134)
	.align		4
.L_134:
        /*00a4*/ 	.word	index@(.nv.constant0._Z7updatePiiffPfS_S_)
        /*00a8*/ 	.short	0x0380
        /*00aa*/ 	.short	0x0028


	//----- nvinfo : EIATTR_SW_WAR
	.align		4
.L_135:
        /*00ac*/ 	.byte	0x04, 0x36
        /*00ae*/ 	.short	(.L_137 - .L_136)
.L_136:
        /*00b0*/ 	.word	0x00000008
.L_137:


//--------------------- .nv.info._Z6copyPNiiPfS_  --------------------------
	.section	.nv.info._Z6copyPNiiPfS_,"",@"SHT_CUDA_INFO"
	.sectionflags	@""
	.align	4


	//----- nvinfo : EIATTR_CUDA_API_VERSION
	.align		4
        /*0000*/ 	.byte	0x04, 0x37
        /*0002*/ 	.short	(.L_139 - .L_138)
.L_138:
        /*0004*/ 	.word	0x00000082


	//----- nvinfo : EIATTR_KPARAM_INFO
	.align		4
.L_139:
        /*0008*/ 	.byte	0x04, 0x17
        /*000a*/ 	.short	(.L_141 - .L_140)
.L_140:
        /*000c*/ 	.word	0x00000000
        /*0010*/ 	.short	0x0003
        /*0012*/ 	.short	0x0010
        /*0014*/ 	.byte	0x00, 0xf5, 0x21, 0x00


	//----- nvinfo : EIATTR_KPARAM_INFO
	.align		4
.L_141:
        /*0018*/ 	.byte	0x04, 0x17
        /*001a*/ 	.short	(.L_143 - .L_142)
.L_142:
        /*001c*/ 	.word	0x00000000
        /*0020*/ 	.short	0x0002
        /*0022*/ 	.short	0x0008
        /*0024*/ 	.byte	0x00, 0xf5, 0x21, 0x00


	//----- nvinfo : EIATTR_KPARAM_INFO
	.align		4
.L_143:
        /*0028*/ 	.byte	0x04, 0x17
        /*002a*/ 	.short	(.L_145 - .L_144)
.L_144:
        /*002c*/ 	.word	0x00000000
        /*0030*/ 	.short	0x0001
        /*0032*/ 	.short	0x0004
        /*0034*/ 	.byte	0x00, 0xf0, 0x11, 0x00


	//----- nvinfo : EIATTR_KPARAM_INFO
	.align		4
.L_145:
        /*0038*/ 	.byte	0x04, 0x17
        /*003a*/ 	.short	(.L_147 - .L_146)
.L_146:
        /*003c*/ 	.word	0x00000000
        /*0040*/ 	.short	0x0000
        /*0042*/ 	.short	0x0000
        /*0044*/ 	.byte	0x00, 0xf0, 0x11, 0x00


	//----- nvinfo : EIATTR_SPARSE_MMA_MASK
	.align		4
.L_147:
        /*0048*/ 	.byte	0x03, 0x50
        /*004a*/ 	.short	0x0000


	//----- nvinfo : EIATTR_MAXREG_COUNT
	.align		4
        /*004c*/ 	.byte	0x03, 0x1b
        /*004e*/ 	.short	0x00ff


	//----- nvinfo : EIATTR_MERCURY_ISA_VERSION
	.align		4
        /*0050*/ 	.byte	0x03, 0x5f
        /*0052*/ 	.short	0x0101


	//----- nvinfo : EIATTR_VRC_CTA_INIT_COUNT
	.align		4
        /*0054*/ 	.byte	0x02, 0x4a
	.zero		1
	.zero		1


	//----- nvinfo : EIATTR_EXIT_INSTR_OFFSETS
	.align		4
        /*0058*/ 	.byte	0x04, 0x1c
        /*005a*/ 	.short	(.L_149 - .L_148)


	//   ....[0]....
.L_148:
        /*005c*/ 	.word	0x000000c0


	//   ....[1]....
        /*0060*/ 	.word	0x00000140


	//----- nvinfo : EIATTR_CBANK_PARAM_SIZE
	.align		4
.L_149:
        /*0064*/ 	.byte	0x03, 0x19
        /*0066*/ 	.short	0x0018


	//----- nvinfo : EIATTR_PARAM_CBANK
	.align		4
        /*0068*/ 	.byte	0x04, 0x0a
        /*006a*/ 	.short	(.L_151 - .L_150)
	.align		4
.L_150:
        /*006c*/ 	.word	index@(.nv.constant0._Z6copyPNiiPfS_)
        /*0070*/ 	.short	0x0380
        /*0072*/ 	.short	0x0018


	//----- nvinfo : EIATTR_SW_WAR
	.align		4
.L_151:
        /*0074*/ 	.byte	0x04, 0x36
        /*0076*/ 	.short	(.L_153 - .L_152)
.L_152:
        /*0078*/ 	.word	0x00000008
.L_153:


//--------------------- .nv.info._Z8copyUnVniiPfS_S_S_ --------------------------
	.section	.nv.info._Z8copyUnVniiPfS_S_S_,"",@"SHT_CUDA_INFO"
	.sectionflags	@""
	.align	4


	//----- nvinfo : EIATTR_CUDA_API_VERSION
	.align		4
        /*0000*/ 	.byte	0x04, 0x37
        /*0002*/ 	.short	(.L_155 - .L_154)
.L_154:
        /*0004*/ 	.word	0x00000082


	//----- nvinfo : EIATTR_KPARAM_INFO
	.align		4
.L_155:
        /*0008*/ 	.byte	0x04, 0x17
        /*000a*/ 	.short	(.L_157 - .L_156)
.L_156:
        /*000c*/ 	.word	0x00000000
        /*0010*/ 	.short	0x0005
        /*0012*/ 	.short	0x0020
        /*0014*/ 	.byte	0x00, 0xf5, 0x21, 0x00


	//----- nvinfo : EIATTR_KPARAM_INFO
	.align		4
.L_157:
        /*0018*/ 	.byte	0x04, 0x17
        /*001a*/ 	.short	(.L_159 - .L_158)
.L_158:
        /*001c*/ 	.word	0x00000000
        /*0020*/ 	.short	0x0004
        /*0022*/ 	.short	0x0018
        /*0024*/ 	.byte	0x00, 0xf5, 0x21, 0x00


	//----- nvinfo : EIATTR_KPARAM_INFO
	.align		4
.L_159:
        /*0028*/ 	.byte	0x04, 0x17
        /*002a*/ 	.short	(.L_161 - .L_160)
.L_160:
        /*002c*/ 	.word	0x00000000
        /*0030*/ 	.short	0x0003
        /*0032*/ 	.short	0x0010
        /*0034*/ 	.byte	0x00, 0xf5, 0x21, 0x00


	//----- nvinfo : EIATTR_KPARAM_INFO
	.align		4
.L_161:
        /*0038*/ 	.byte	0x04, 0x17
        /*003a*/ 	.short	(.L_163 - .L_162)
.L_162:
        /*003c*/ 	.word	0x00000000
        /*0040*/ 	.short	0x0002
        /*0042*/ 	.short	0x0008
        /*0044*/ 	.byte	0x00, 0xf5, 0x21, 0x00


	//----- nvinfo : EIATTR_KPARAM_INFO
	.align		4
.L_163:
        /*0048*/ 	.byte	0x04, 0x17
        /*004a*/ 	.short	(.L_165 - .L_164)
.L_164:
        /*004c*/ 	.word	0x00000000
        /*0050*/ 	.short	0x0001
        /*0052*/ 	.short	0x0004
        /*0054*/ 	.byte	0x00, 0xf0, 0x11, 0x00


	//----- nvinfo : EIATTR_KPARAM_INFO
	.align		4
.L_165:
        /*0058*/ 	.byte	0x04, 0x17
        /*005a*/ 	.short	(.L_167 - .L_166)
.L_166:
        /*005c*/ 	.word	0x00000000
        /*0060*/ 	.short	0x0000
        /*0062*/ 	.short	0x0000
        /*0064*/ 	.byte	0x00, 0xf0, 0x11, 0x00


	//----- nvinfo : EIATTR_SPARSE_MMA_MASK
	.align		4
.L_167:
        /*0068*/ 	.byte	0x03, 0x50
        /*006a*/ 	.short	0x0000


	//----- nvinfo : EIATTR_MAXREG_COUNT
	.align		4
        /*006c*/ 	.byte	0x03, 0x1b
        /*006e*/ 	.short	0x00ff


	//----- nvinfo : EIATTR_MERCURY_ISA_VERSION
	.align		4
        /*0070*/ 	.byte	0x03, 0x5f
        /*0072*/ 	.short	0x0101


	//----- nvinfo : EIATTR_VRC_CTA_INIT_COUNT
	.align		4
        /*0074*/ 	.byte	0x02, 0x4a
	.zero		1
	.zero		1


	//----- nvinfo : EIATTR_EXIT_INSTR_OFFSETS
	.align		4
        /*0078*/ 	.byte	0x04, 0x1c
        /*007a*/ 	.short	(.L_169 - .L_168)


	//   ....[0]....
.L_168:
        /*007c*/ 	.word	0x000000c0


	//   ....[1]....
        /*0080*/ 	.word	0x000001a0


	//----- nvinfo : EIATTR_CBANK_PARAM_SIZE
	.align		4
.L_169:
        /*0084*/ 	.byte	0x03, 0x19
        /*0086*/ 	.short	0x0028


	//----- nvinfo : EIATTR_PARAM_CBANK
	.align		4
        /*0088*/ 	.byte	0x04, 0x0a
        /*008a*/ 	.short	(.L_171 - .L_170)
	.align		4
.L_170:
        /*008c*/ 	.word	index@(.nv.constant0._Z8copyUnVniiPfS_S_S_)
        /*0090*/ 	.short	0x0380
        /*0092*/ 	.short	0x0028


	//----- nvinfo : EIATTR_SW_WAR
	.align		4
.L_171:
        /*0094*/ 	.byte	0x04, 0x36
        /*0096*/ 	.short	(.L_173 - .L_172)
.L_172:
        /*0098*/ 	.word	0x00000008
.L_173:


//--------------------- .nv.info._Z8updateUViifffffffPfS_S_S_S_ --------------------------
	.section	.nv.info._Z8updateUViifffffffPfS_S_S_S_,"",@"SHT_CUDA_INFO"
	.sectionflags	@""
	.align	4


	//----- nvinfo : EIATTR_CUDA_API_VERSION
	.align		4
        /*0000*/ 	.byte	0x04, 0x37
        /*0002*/ 	.short	(.L_175 - .L_174)
.L_174:
        /*0004*/ 	.word	0x00000082


	//----- nvinfo : EIATTR_KPARAM_INFO
	.align		4
.L_175:
        /*0008*/ 	.byte	0x04, 0x17
        /*000a*/ 	.short	(.L_177 - .L_176)
.L_176:
        /*000c*/ 	.word	0x00000000
        /*0010*/ 	.short	0x000d
        /*0012*/ 	.short	0x0048
        /*0014*/ 	.byte	0x00, 0xf5, 0x21, 0x00


	//----- nvinfo : EIATTR_KPARAM_INFO
	.align		4
.L_177:
        /*0018*/ 	.byte	0x04, 0x17
        /*001a*/ 	.short	(.L_179 - .L_178)
.L_178:
        /*001c*/ 	.word	0x00000000
        /*0020*/ 	.short	0x000c
        /*0022*/ 	.short	0x0040
        /*0024*/ 	.byte	0x00, 0xf5, 0x21, 0x00


	//----- nvinfo : EIATTR_KPARAM_INFO
	.align		4
.L_179:
        /*0028*/ 	.byte	0x04, 0x17
        /*002a*/ 	.short	(.L_181 - .L_180)
.L_180:
        /*002c*/ 	.word	0x00000000
        /*0030*/ 	.short	0x000b
        /*0032*/ 	.short	0x0038
        /*0034*/ 	.byte	0x00, 0xf5, 0x21, 0x00


	//----- nvinfo : EIATTR_KPARAM_INFO
	.align		4
.L_181:
        /*0038*/ 	.byte	0x04, 0x17
        /*003a*/ 	.short	(.L_183 - .L_182)
.L_182:
        /*003c*/ 	.word	0x00000000
        /*0040*/ 	.short	0x000a
        /*0042*/ 	.short	0x0030
        /*0044*/ 	.byte	0x00, 0xf5, 0x21, 0x00


	//----- nvinfo : EIATTR_KPARAM_INFO
	.align		4
.L_183:
        /*0048*/ 	.byte	0x04, 0x17
        /*004a*/ 	.short	(.L_185 - .L_184)
.L_184:
        /*004c*/ 	.word	0x00000000
        /*0050*/ 	.short	0x0009
        /*0052*/ 	.short	0x0028
        /*0054*/ 	.byte	0x00, 0xf5, 0x21, 0x00


	//----- nvinfo : EIATTR_KPARAM_INFO
	.align		4
.L_185:
        /*0058*/ 	.byte	0x04, 0x17
        /*005a*/ 	.short	(.L_187 - .L_186)
.L_186:
        /*005c*/ 	.word	0x00000000
        /*0060*/ 	.short	0x0008
        /*0062*/ 	.short	0x0020
        /*0064*/ 	.byte	0x00, 0xf0, 0x11, 0x00


	//----- nvinfo : EIATTR_KPARAM_INFO
	.align		4
.L_187:
        /*0068*/ 	.byte	0x04, 0x17
        /*006a*/ 	.short	(.L_189 - .L_188)
.L_188:
        /*006c*/ 	.word	0x00000000
        /*0070*/ 	.short	0x0007
        /*0072*/ 	.short	0x001c
        /*0074*/ 	.byte	0x00, 0xf0, 0x11, 0x00


	//----- nvinfo : EIATTR_KPARAM_INFO
	.align		4
.L_189:
        /*0078*/ 	.byte	0x04, 0x17
        /*007a*/ 	.short	(.L_191 - .L_190)
.L_190:
        /*007c*/ 	.word	0x00000000
        /*0080*/ 	.short	0x0006
        /*0082*/ 	.short	0x0018
        /*0084*/ 	.byte	0x00, 0xf0, 0x11, 0x00


	//----- nvinfo : EIATTR_KPARAM_INFO
	.align		4
.L_191:
        /*0088*/ 	.byte	0x04, 0x17
        /*008a*/ 	.short	(.L_193 - .L_192)
.L_192:
        /*008c*/ 	.word	0x00000000
        /*0090*/ 	.short	0x0005
        /*0092*/ 	.short	0x0014
        /*0094*/ 	.byte	0x00, 0xf0, 0x11, 0x00


	//----- nvinfo : EIATTR_KPARAM_INFO
	.align		4
.L_193:
        /*0098*/ 	.byte	0x04, 0x17
        /*009a*/ 	.short	(.L_195 - .L_194)
.L_194:
        /*009c*/ 	.word	0x00000000
        /*00a0*/ 	.short	0x0004
        /*00a2*/ 	.short	0x0010
        /*00a4*/ 	.byte	0x00, 0xf0, 0x11, 0x00


	//----- nvinfo : EIATTR_KPARAM_INFO
	.align		4
.L_195:
        /*00a8*/ 	.byte	0x04, 0x17
        /*00aa*/ 	.short	(.L_197 - .L_196)
.L_196:
        /*00ac*/ 	.word	0x00000000
        /*00b0*/ 	.short	0x0003
        /*00b2*/ 	.short	0x000c
        /*00b4*/ 	.byte	0x00, 0xf0, 0x11, 0x00


	//----- nvinfo : EIATTR_KPARAM_INFO
	.align		4
.L_197:
        /*00b8*/ 	.byte	0x04, 0x17
        /*00ba*/ 	.short	(.L_199 - .L_198)
.L_198:
        /*00bc*/ 	.word	0x00000000
        /*00c0*/ 	.short	0x0002
        /*00c2*/ 	.short	0x0008
        /*00c4*/ 	.byte	0x00, 0xf0, 0x11, 0x00


	//----- nvinfo : EIATTR_KPARAM_INFO
	.align		4
.L_199:
        /*00c8*/ 	.byte	0x04, 0x17
        /*00ca*/ 	.short	(.L_201 - .L_200)
.L_200:
        /*00cc*/ 	.word	0x00000000
        /*00d0*/ 	.short	0x0001
        /*00d2*/ 	.short	0x0004
        /*00d4*/ 	.byte	0x00, 0xf0, 0x11, 0x00


	//----- nvinfo : EIATTR_KPARAM_INFO
	.align		4
.L_201:
        /*00d8*/ 	.byte	0x04, 0x17
        /*00da*/ 	.short	(.L_203 - .L_202)
.L_202:
        /*00dc*/ 	.word	0x00000000
        /*00e0*/ 	.short	0x0000
        /*00e2*/ 	.short	0x0000
        /*00e4*/ 	.byte	0x00, 0xf0, 0x11, 0x00


	//----- nvinfo : EIATTR_SPARSE_MMA_MASK
	.align		4
.L_203:
        /*00e8*/ 	.byte	0x03, 0x50
        /*00ea*/ 	.short	0x0000


	//----- nvinfo : EIATTR_MAXREG_COUNT
	.align		4
        /*00ec*/ 	.byte	0x03, 0x1b
        /*00ee*/ 	.short	0x00ff


	//----- nvinfo : EIATTR_MERCURY_ISA_VERSION
	.align		4
        /*00f0*/ 	.byte	0x03, 0x5f
        /*00f2*/ 	.short	0x0101


	//----- nvinfo : EIATTR_VRC_CTA_INIT_COUNT
	.align		4
        /*00f4*/ 	.byte	0x02, 0x4a
	.zero		1
	.zero		1


	//----- nvinfo : EIATTR_EXIT_INSTR_OFFSETS
	.align		4
        /*00f8*/ 	.byte	0x04, 0x1c
        /*00fa*/ 	.short	(.L_205 - .L_204)


	//   ....[0]....
.L_204:
        /*00fc*/ 	.word	0x00000100


	//   ....[1]....
        /*0100*/ 	.word	0x00000d20


	//----- nvinfo : EIATTR_CRS_STACK_SIZE
	.align		4
.L_205:
        /*0104*/ 	.byte	0x04, 0x1e
        /*0106*/ 	.short	(.L_207 - .L_206)
.L_206:
        /*0108*/ 	.word	0x00000000


	//----- nvinfo : EIATTR_CBANK_PARAM_SIZE
	.align		4
.L_207:
        /*010c*/ 	.byte	0x03, 0x19
        /*010e*/ 	.short	0x0050


	//----- nvinfo : EIATTR_PARAM_CBANK
	.align		4
        /*0110*/ 	.byte	0x04, 0x0a
        /*0112*/ 	.short	(.L_209 - .L_208)
	.align		4
.L_208:
        /*0114*/ 	.word	index@(.nv.constant0._Z8updateUViifffffffPfS_S_S_S_)
        /*0118*/ 	.short	0x0380
        /*011a*/ 	.short	0x0050


	//----- nvinfo : EIATTR_SW_WAR
	.align		4
.L_209:
        /*011c*/ 	.byte	0x04, 0x36
        /*011e*/ 	.short	(.L_211 - .L_210)
.L_210:
        /*0120*/ 	.word	0x00000008
.L_211:


//--------------------- .nv.info._Z17updateUV_TBBoundsiiiPfS_ --------------------------
	.section	.nv.info._Z17updateUV_TBBoundsiiiPfS_,"",@"SHT_CUDA_INFO"
	.sectionflags	@""
	.align	4


	//----- nvinfo : EIATTR_CUDA_API_VERSION
	.align		4
        /*0000*/ 	.byte	0x04, 0x37
        /*0002*/ 	.short	(.L_213 - .L_212)
.L_212:
        /*0004*/ 	.word	0x00000082


	//----- nvinfo : EIATTR_KPARAM_INFO
	.align		4
.L_213:
        /*0008*/ 	.byte	0x04, 0x17
        /*000a*/ 	.short	(.L_215 - .L_214)
.L_214:
        /*000c*/ 	.word	0x00000000
        /*0010*/ 	.short	0x0004
        /*0012*/ 	.short	0x0018
        /*0014*/ 	.byte	0x00, 0xf5, 0x21, 0x00


	//----- nvinfo : EIATTR_KPARAM_INFO
	.align		4
.L_215:
        /*0018*/ 	.byte	0x04, 0x17
        /*001a*/ 	.short	(.L_217 - .L_216)
.L_216:
        /*001c*/ 	.word	0x00000000
        /*0020*/ 	.short	0x0003
        /*0022*/ 	.short	0x0010
        /*0024*/ 	.byte	0x00, 0xf5, 0x21, 0x00


	//----- nvinfo : EIATTR_KPARAM_INFO
	.align		4
.L_217:
        /*0028*/ 	.byte	0x04, 0x17
        /*002a*/ 	.short	(.L_219 - .L_218)
.L_218:
        /*002c*/ 	.word	0x00000000
        /*0030*/ 	.short	0x0002
        /*0032*/ 	.short	0x0008
        /*0034*/ 	.byte	0x00, 0xf0, 0x11, 0x00


	//----- nvinfo : EIATTR_KPARAM_INFO
	.align		4
.L_219:
        /*0038*/ 	.byte	0x04, 0x17
        /*003a*/ 	.short	(.L_221 - .L_220)
.L_220:
        /*003c*/ 	.word	0x00000000
        /*0040*/ 	.short	0x0001
        /*0042*/ 	.short	0x0004
        /*0044*/ 	.byte	0x00, 0xf0, 0x11, 0x00


	//----- nvinfo : EIATTR_KPARAM_INFO
	.align		4
.L_221:
        /*0048*/ 	.byte	0x04, 0x17
        /*004a*/ 	.short	(.L_223 - .L_222)
.L_222:
        /*004c*/ 	.word	0x00000000
        /*0050*/ 	.short	0x0000
        /*0052*/ 	.short	0x0000
        /*0054*/ 	.byte	0x00, 0xf0, 0x11, 0x00


	//----- nvinfo : EIATTR_SPARSE_MMA_MASK
	.align		4
.L_223:
        /*0058*/ 	.byte	0x03, 0x50
        /*005a*/ 	.short	0x0000


	//----- nvinfo : EIATTR_MAXREG_COUNT
	.align		4
        /*005c*/ 	.byte	0x03, 0x1b
        /*005e*/ 	.short	0x00ff


	//----- nvinfo : EIATTR_MERCURY_ISA_VERSION
	.align		4
        /*0060*/ 	.byte	0x03, 0x5f
        /*0062*/ 	.short	0x0101


	//----- nvinfo : EIATTR_VRC_CTA_INIT_COUNT
	.align		4
        /*0064*/ 	.byte	0x02, 0x4a
	.zero		1
	.zero		1


	//----- nvinfo : EIATTR_EXIT_INSTR_OFFSETS
	.align		4
        /*0068*/ 	.byte	0x04, 0x1c
        /*006a*/ 	.short	(.L_225 - .L_224)


	//   ....[0]....
.L_224:
        /*006c*/ 	.word	0x00000070


	//   ....[1]....
        /*0070*/ 	.word	0x00000160


	//----- nvinfo : EIATTR_CBANK_PARAM_SIZE
	.align		4
.L_225:
        /*0074*/ 	.byte	0x03, 0x19
        /*0076*/ 	.short	0x0020


	//----- nvinfo : EIATTR_PARAM_CBANK
	.align		4
        /*0078*/ 	.byte	0x04, 0x0a
        /*007a*/ 	.short	(.L_227 - .L_226)
	.align		4
.L_226:
        /*007c*/ 	.word	index@(.nv.constant0._Z17updateUV_TBBoundsiiiPfS_)
        /*0080*/ 	.short	0x0380
        /*0082*/ 	.short	0x0020


	//----- nvinfo : EIATTR_SW_WAR
	.align		4
.L_227:
        /*0084*/ 	.byte	0x04, 0x36
        /*0086*/ 	.short	(.L_229 - .L_228)
.L_228:
        /*0088*/ 	.word	0x00000008
.L_229:


//--------------------- .nv.info._Z17updateUV_RLBoundsiiPfS_ --------------------------
	.section	.nv.info._Z17updateUV_RLBoundsiiPfS_,"",@"SHT_CUDA_INFO"
	.sectionflags	@""
	.align	4


	//----- nvinfo : EIATTR_CUDA_API_VERSION
	.align		4
        /*0000*/ 	.byte	0x04, 0x37
        /*0002*/ 	.short	(.L_231 - .L_230)
.L_230:
        /*0004*/ 	.word	0x00000082


	//----- nvinfo : EIATTR_KPARAM_INFO
	.align		4
.L_231:
        /*0008*/ 	.byte	0x04, 0x17
        /*000a*/ 	.short	(.L_233 - .L_232)
.L_232:
        /*000c*/ 	.word	0x00000000
        /*0010*/ 	.short	0x0003
        /*0012*/ 	.short	0x0010
        /*0014*/ 	.byte	0x00, 0xf5, 0x21, 0x00


	//----- nvinfo : EIATTR_KPARAM_INFO
	.align		4
.L_233:
        /*0018*/ 	.byte	0x04, 0x17
        /*001a*/ 	.short	(.L_235 - .L_234)
.L_234:
        /*001c*/ 	.word	0x00000000
        /*0020*/ 	.short	0x0002
        /*0022*/ 	.short	0x0008
        /*0024*/ 	.byte	0x00, 0xf5, 0x21, 0x00


	//----- nvinfo : EIATTR_KPARAM_INFO
	.align		4
.L_235:
        /*0028*/ 	.byte	0x04, 0x17
        /*002a*/ 	.short	(.L_237 - .L_236)
.L_236:
        /*002c*/ 	.word	0x00000000
        /*0030*/ 	.short	0x0001
        /*0032*/ 	.short	0x0004
        /*0034*/ 	.byte	0x00, 0xf0, 0x11, 0x00


	//----- nvinfo : EIATTR_KPARAM_INFO
	.align		4
.L_237:
        /*0038*/ 	.byte	0x04, 0x17
        /*003a*/ 	.short	(.L_239 - .L_238)
.L_238:
        /*003c*/ 	.word	0x00000000
        /*0040*/ 	.short	0x0000
        /*0042*/ 	.short	0x0000
        /*0044*/ 	.byte	0x00, 0xf0, 0x11, 0x00


	//----- nvinfo : EIATTR_SPARSE_MMA_MASK
	.align		4
.L_239:
        /*0048*/ 	.byte	0x03, 0x50
        /*004a*/ 	.short	0x0000


	//----- nvinfo : EIATTR_MAXREG_COUNT
	.align		4
        /*004c*/ 	.byte	0x03, 0x1b
        /*004e*/ 	.short	0x00ff


	//----- nvinfo : EIATTR_MERCURY_ISA_VERSION
	.align		4
        /*0050*/ 	.byte	0x03, 0x5f
        /*0052*/ 	.short	0x0101


	//----- nvinfo : EIATTR_VRC_CTA_INIT_COUNT
	.align		4
        /*0054*/ 	.byte	0x02, 0x4a
	.zero		1
	.zero		1


	//----- nvinfo : EIATTR_EXIT_INSTR_OFFSETS
	.align		4
        /*0058*/ 	.byte	0x04, 0x1c
        /*005a*/ 	.short	(.L_241 - .L_240)


	//   ....[0]....
.L_240:
        /*005c*/ 	.word	0x00000070


	//   ....[1]....
        /*0060*/ 	.word	0x00000150


	//----- nvinfo : EIATTR_CBANK_PARAM_SIZE
	.align		4
.L_241:
        /*0064*/ 	.byte	0x03, 0x19
        /*0066*/ 	.short	0x0018


	//----- nvinfo : EIATTR_PARAM_CBANK
	.align		4
        /*0068*/ 	.byte	0x04, 0x0a
        /*006a*/ 	.short	(.L_243 - .L_242)
	.align		4
.L_242:
        /*006c*/ 	.word	index@(.nv.constant0._Z17updateUV_RLBoundsiiPfS_)
        /*0070*/ 	.short	0x0380
        /*0072*/ 	.short	0x0018


	//----- nvinfo : EIATTR_SW_WAR
	.align		4
.L_243:
        /*0074*/ 	.byte	0x04, 0x36
        /*0076*/ 	.short	(.L_245 - .L_244)
.L_244:
        /*0078*/ 	.word	0x00000008
.L_245:


//--------------------- .nv.info._Z13updateP_LinesiiiPf --------------------------
	.section	.nv.info._Z13updateP_LinesiiiPf,"",@"SHT_CUDA_INFO"
	.sectionflags	@""
	.align	4


	//----- nvinfo : EIATTR_CUDA_API_VERSION
	.align		4
        /*0000*/ 	.byte	0x04, 0x37
        /*0002*/ 	.short	(.L_247 - .L_246)
.L_246:
        /*0004*/ 	.word	0x00000082


	//----- nvinfo : EIATTR_KPARAM_INFO
	.align		4
.L_247:
        /*0008*/ 	.byte	0x04, 0x17
        /*000a*/ 	.short	(.L_249 - .L_248)
.L_248:
        /*000c*/ 	.word	0x00000000
        /*0010*/ 	.short	0x0003
        /*0012*/ 	.short	0x0010
        /*0014*/ 	.byte	0x00, 0xf5, 0x21, 0x00


	//----- nvinfo : EIATTR_KPARAM_INFO
	.align		4
.L_249:
        /*0018*/ 	.byte	0x04, 0x17
        /*001a*/ 	.short	(.L_251 - .L_250)
.L_250:
        /*001c*/ 	.word	0x00000000
        /*0020*/ 	.short	0x0002
        /*0022*/ 	.short	0x0008
        /*0024*/ 	.byte	0x00, 0xf0, 0x11, 0x00


	//----- nvinfo : EIATTR_KPARAM_INFO
	.align		4
.L_251:
        /*0028*/ 	.byte	0x04, 0x17
        /*002a*/ 	.short	(.L_253 - .L_252)
.L_252:
        /*002c*/ 	.word	0x00000000
        /*0030*/ 	.short	0x0001
        /*0032*/ 	.short	0x0004
        /*0034*/ 	.byte	0x00, 0xf0, 0x11, 0x00


	//----- nvinfo : EIATTR_KPARAM_INFO
	.align		4
.L_253:
        /*0038*/ 	.byte	0x04, 0x17
        /*003a*/ 	.short	(.L_255 - .L_254)
.L_254:
        /*003c*/ 	.word	0x00000000
        /*0040*/ 	.short	0x0000
        /*0042*/ 	.short	0x0000
        /*0044*/ 	.byte	0x00, 0xf0, 0x11, 0x00


	//----- nvinfo : EIATTR_SPARSE_MMA_MASK
	.align		4
.L_255:
        /*0048*/ 	.byte	0x03, 0x50
        /*004a*/ 	.short	0x0000


	//----- nvinfo : EIATTR_MAXREG_COUNT
	.align		4
        /*004c*/ 	.byte	0x03, 0x1b
        /*004e*/ 	.short	0x00ff


	//----- nvinfo : EIATTR_MERCURY_ISA_VERSION
	.align		4
        /*0050*/ 	.byte	0x03, 0x5f
        /*0052*/ 	.short	0x0101


	//----- nvinfo : EIATTR_VRC_CTA_INIT_COUNT
	.align		4
        /*0054*/ 	.byte	0x02, 0x4a
	.zero		1
	.zero		1


	//----- nvinfo : EIATTR_EXIT_INSTR_OFFSETS
	.align		4
        /*0058*/ 	.byte	0x04, 0x1c
        /*005a*/ 	.short	(.L_257 - .L_256)


	//   ....[0]....
.L_256:
        /*005c*/ 	.word	0x00000070


	//   ....[1]....
        /*0060*/ 	.word	0x00000140


	//----- nvinfo : EIATTR_CBANK_PARAM_SIZE
	.align		4
.L_257:
        /*0064*/ 	.byte	0x03, 0x19
        /*0066*/ 	.short	0x0018


	//----- nvinfo : EIATTR_PARAM_CBANK
	.align		4
        /*0068*/ 	.byte	0x04, 0x0a
        /*006a*/ 	.short	(.L_259 - .L_258)
	.align		4
.L_258:
        /*006c*/ 	.word	index@(.nv.constant0._Z13updateP_LinesiiiPf)
        /*0070*/ 	.short	0x0380
        /*0072*/ 	.short	0x0018


	//----- nvinfo : EIATTR_SW_WAR
	.align		4
.L_259:
        /*0074*/ 	.byte	0x04, 0x36
        /*0076*/ 	.short	(.L_261 - .L_260)
.L_260:
        /*0078*/ 	.word	0x00000008
.L_261:


//--------------------- .nv.info._Z12updateP_ColsiiPf --------------------------
	.section	.nv.info._Z12updateP_ColsiiPf,"",@"SHT_CUDA_INFO"
	.sectionflags	@""
	.align	4


	//----- nvinfo : EIATTR_CUDA_API_VERSION
	.align		4
        /*0000*/ 	.byte	0x04, 0x37
        /*0002*/ 	.short	(.L_263 - .L_262)
.L_262:
        /*0004*/ 	.word	0x00000082


	//----- nvinfo : EIATTR_KPARAM_INFO
	.align		4
.L_263:
        /*0008*/ 	.byte	0x04, 0x17
        /*000a*/ 	.short	(.L_265 - .L_264)
.L_264:
        /*000c*/ 	.word	0x00000000
        /*0010*/ 	.short	0x0002
        /*0012*/ 	.short	0x0008
        /*0014*/ 	.byte	0x00, 0xf5, 0x21, 0x00


	//----- nvinfo : EIATTR_KPARAM_INFO
	.align		4
.L_265:
        /*0018*/ 	.byte	0x04, 0x17
        /*001a*/ 	.short	(.L_267 - .L_266)
.L_266:
        /*001c*/ 	.word	0x00000000
        /*0020*/ 	.short	0x0001
        /*0022*/ 	.short	0x0004
        /*0024*/ 	.byte	0x00, 0xf0, 0x11, 0x00


	//----- nvinfo : EIATTR_KPARAM_INFO
	.align		4
.L_267:
        /*0028*/ 	.byte	0x04, 0x17
        /*002a*/ 	.short	(.L_269 - .L_268)
.L_268:
        /*002c*/ 	.word	0x00000000
        /*0030*/ 	.short	0x0000
        /*0032*/ 	.short	0x0000
        /*0034*/ 	.byte	0x00, 0xf0, 0x11, 0x00


	//----- nvinfo : EIATTR_SPARSE_MMA_MASK
	.align		4
.L_269:
        /*0038*/ 	.byte	0x03, 0x50
        /*003a*/ 	.short	0x0000


	//----- nvinfo : EIATTR_MAXREG_COUNT
	.align		4
        /*003c*/ 	.byte	0x03, 0x1b
        /*003e*/ 	.short	0x00ff


	//----- nvinfo : EIATTR_MERCURY_ISA_VERSION
	.align		4
        /*0040*/ 	.byte	0x03, 0x5f
        /*0042*/ 	.short	0x0101


	//----- nvinfo : EIATTR_VRC_CTA_INIT_COUNT
	.align		4
        /*0044*/ 	.byte	0x02, 0x4a
	.zero		1
	.zero		1


	//----- nvinfo : EIATTR_EXIT_INSTR_OFFSETS
	.align		4
        /*0048*/ 	.byte	0x04, 0x1c
        /*004a*/ 	.short	(.L_271 - .L_270)


	//   ....[0]....
.L_270:
        /*004c*/ 	.word	0x00000070


	//   ....[1]....
        /*0050*/ 	.word	0x00000120


	//----- nvinfo : EIATTR_CBANK_PARAM_SIZE
	.align		4
.L_271:
        /*0054*/ 	.byte	0x03, 0x19
        /*0056*/ 	.short	0x0010


	//----- nvinfo : EIATTR_PARAM_CBANK
	.align		4
        /*0058*/ 	.byte	0x04, 0x0a
        /*005a*/ 	.short	(.L_273 - .L_272)
	.align		4
.L_272:
        /*005c*/ 	.word	index@(.nv.constant0._Z12updateP_ColsiiPf)
        /*0060*/ 	.short	0x0380
        /*0062*/ 	.short	0x0010


	//----- nvinfo : EIATTR_SW_WAR
	.align		4
.L_273:
        /*0064*/ 	.byte	0x04, 0x36
        /*0066*/ 	.short	(.L_275 - .L_274)
.L_274:
        /*0068*/ 	.word	0x00000008
.L_275:


//--------------------- .nv.callgraph             --------------------------
	.section	.nv.callgraph,"",@"SHT_CUDA_CALLGRAPH"
	.align	4
	.sectionentsize	8
	.align		4
        /*0000*/ 	.word	0x00000000
	.align		4
        /*0004*/ 	.word	0xffffffff
	.align		4
        /*0008*/ 	.word	0x00000000
	.align		4
        /*000c*/ 	.word	0xfffffffe
	.align		4
        /*0010*/ 	.word	0x00000000
	.align		4
        /*0014*/ 	.word	0xfffffffd
	.align		4
        /*0018*/ 	.word	0x00000000
	.align		4
        /*001c*/ 	.word	0xfffffffc


//--------------------- .text._Z11init_arraysiiPfS_S_ --------------------------
	.section	.text._Z11init_arraysiiPfS_S_,"ax",@progbits
	.align	128
        .global         _Z11init_arraysiiPfS_S_
        .type           _Z11init_arraysiiPfS_S_,@function
        .size           _Z11init_arraysiiPfS_S_,(.L_x_72 - _Z11init_arraysiiPfS_S_)
        .other          _Z11init_arraysiiPfS_S_,@"STO_CUDA_ENTRY STV_DEFAULT"
_Z11init_arraysiiPfS_S_:
.text._Z11init_arraysiiPfS_S_:
[----:B------:R-:W-:Y:S01]  /*0000*/  LDC R1, c[0x0][0x37c] ;  /* 0x0000df00ff017b82 */ /* 0x000fe20000000800 */
[----:B------:R-:W0:Y:S01]  /*0010*/  S2R R0, SR_TID.X ;  /* 0x0000000000007919 */ /* 0x000e220000002100 */
[----:B------:R-:W0:Y:S01]  /*0020*/  LDCU UR4, c[0x0][0x360] ;  /* 0x00006c00ff0477ac */ /* 0x000e220008000800 */
[----:B------:R-:W0:Y:S01]  /*0030*/  S2R R3, SR_CTAID.X ;  /* 0x0000000000037919 */ /* 0x000e220000002500 */
[----:B------:R-:W1:Y:S01]  /*0040*/  LDCU UR5, c[0x0][0x364] ;  /* 0x00006c80ff0577ac */ /* 0x000e620008000800 */
[----:B------:R-:W1:Y:S01]  /*0050*/  S2R R2, SR_TID.Y ;  /* 0x0000000000027919 */ /* 0x000e620000002200 */
[----:B------:R-:W2:Y:S01]  /*0060*/  LDCU.64 UR6, c[0x0][0x380] ;  /* 0x00007000ff0677ac */ /* 0x000ea20008000a00 */
[----:B------:R-:W1:Y:S01]  /*0070*/  S2R R5, SR_CTAID.Y ;  /* 0x0000000000057919 */ /* 0x000e620000002600 */
[----:B0-----:R-:W-:Y:S02]  /*0080*/  IMAD R0, R3, UR4, R0 ;  /* 0x0000000403007c24 */ /* 0x001fe4000f8e0200 */
[----:B-1----:R-:W-:-:S04]  /*0090*/  IMAD R3, R5, UR5, R2 ;  /* 0x0000000505037c24 */ /* 0x002fc8000f8e0202 */
[----:B--2---:R-:W-:-:S05]  /*00a0*/  IMAD R9, R3, UR7, R0 ;  /* 0x0000000703097c24 */ /* 0x004fca000f8e0200 */
[----:B------:R-:W-:-:S13]  /*00b0*/  ISETP.GE.AND P0, PT, R9, UR6, PT ;  /* 0x0000000609007c0c */ /* 0x000fda000bf06270 */
[----:B------:R-:W-:Y:S05]  /*00c0*/  @P0 EXIT ;  /* 0x000000000000094d */ /* 0x000fea0003800000 */
[----:B------:R-:W0:Y:S01]  /*00d0*/  LDC.64 R2, c[0x0][0x388] ;  /* 0x0000e200ff027b82 */ /* 0x000e220000000a00 */
[----:B------:R-:W1:Y:S07]  /*00e0*/  LDCU.64 UR4, c[0x0][0x358] ;  /* 0x00006b00ff0477ac */ /* 0x000e6e0008000a00 */
[----:B------:R-:W2:Y:S08]  /*00f0*/  LDC.64 R4, c[0x0][0x390] ;  /* 0x0000e400ff047b82 */ /* 0x000eb00000000a00 */
[----:B------:R-:W3:Y:S01]  /*0100*/  LDC.64 R6, c[0x0][0x398] ;  /* 0x0000e600ff067b82 */ /* 0x000ee20000000a00 */
[----:B0-----:R-:W-:-:S05]  /*0110*/  IMAD.WIDE R2, R9, 0x4, R2 ;  /* 0x0000000409027825 */ /* 0x001fca00078e0202 */
[----:B-1----:R-:W-:Y:S01]  /*0120*/  STG.E desc[UR4][R2.64], RZ ;  /* 0x000000ff02007986 */ /* 0x002fe2000c101904 */
[----:B--2---:R-:W-:-:S05]  /*0130*/  IMAD.WIDE R4, R9, 0x4, R4 ;  /* 0x0000000409047825 */ /* 0x004fca00078e0204 */
[----:B------:R-:W-:Y:S01]  /*0140*/  STG.E desc[UR4][R4.64], RZ ;  /* 0x000000ff04007986 */ /* 0x000fe2000c101904 */
[----:B---3--:R-:W-:-:S05]  /*0150*/  IMAD.WIDE R6, R9, 0x4, R6 ;  /* 0x0000000409067825 */ /* 0x008fca00078e0206 */
[----:B------:R-:W-:Y:S01]  /*0160*/  STG.E desc[UR4][R6.64], RZ ;  /* 0x000000ff06007986 */ /* 0x000fe2000c101904 */
[----:B------:R-:W-:Y:S05]  /*0170*/  EXIT ;  /* 0x000000000000794d */ /* 0x000fea0003800000 */
.L_x_0:
[----:B------:R-:W-:-:S00]  /*0180*/  BRA `(.L_x_0) ;  /* 0xfffffffc00fc7947 */ /* 0x000fc0000383ffff */
[----:B------:R-:W-:-:S00]  /*0190*/  NOP ;  /* 0x0000000000007918 */ /* 0x000fc00000000000 */
        /* <DEDUP_REMOVED lines=14> */
.L_x_72:


//--------------------- .text._Z8computeBiiffffPfS_S_ --------------------------
	.section	.text._Z8computeBiiffffPfS_S_,"ax",@progbits
	.align	128
        .global         _Z8computeBiiffffPfS_S_
        .type           _Z8computeBiiffffPfS_S_,@function
        .size           _Z8computeBiiffffPfS_S_,(.L_x_69 - _Z8computeBiiffffPfS_S_)
        .other          _Z8computeBiiffffPfS_S_,@"STO_CUDA_ENTRY STV_DEFAULT"
_Z8computeBiiffffPfS_S_:
.text._Z8computeBiiffffPfS_S_:
[----:B------:R-:W-:Y:S01]  /*0000*/  LDC R1, c[0x0][0x37c] ;  /* 0x0000df00ff017b82 */ /* 0x000fe20000000800 */
[----:B------:R-:W0:Y:S01]  /*0010*/  S2R R0, SR_TID.Y ;  /* 0x0000000000007919 */ /* 0x000e220000002200 */
[----:B------:R-:W1:Y:S06]  /*0020*/  LDCU UR4, c[0x0][0x360] ;  /* 0x00006c00ff0477ac */ /* 0x000e6c0008000800 */
[----:B------:R-:W2:Y:S01]  /*0030*/  LDC.64 R2, c[0x0][0x380] ;  /* 0x0000e000ff027b82 */ /* 0x000ea20000000a00 */
[----:B------:R-:W0:Y:S01]  /*0040*/  S2R R7, SR_CTAID.Y ;  /* 0x0000000000077919 */ /* 0x000e220000002600 */
[----:B------:R-:W0:Y:S01]  /*0050*/  LDCU UR5, c[0x0][0x364] ;  /* 0x00006c80ff0577ac */ /* 0x000e220008000800 */
[----:B------:R-:W1:Y:S01]  /*0060*/  S2R R5, SR_TID.X ;  /* 0x0000000000057919 */ /* 0x000e620000002100 */
[----:B------:R-:W1:Y:S01]  /*0070*/  S2R R4, SR_CTAID.X ;  /* 0x0000000000047919 */ /* 0x000e620000002500 */
[----:B--2---:R-:W-:-:S02]  /*0080*/  VIADD R3, R3, 0xffffffff ;  /* 0xffffffff03037836 */ /* 0x004fc40000000000 */
[----:B0-----:R-:W-:-:S05]  /*0090*/  IMAD R0, R7, UR5, R0 ;  /* 0x0000000507007c24 */ /* 0x001fca000f8e0200 */
[----:B------:R-:W-:Y:S01]  /*00a0*/  ISETP.NE.AND P0, PT, R0, RZ, PT ;  /* 0x000000ff0000720c */ /* 0x000fe20003f05270 */
[----:B-1----:R-:W-:Y:S02]  /*00b0*/  IMAD R5, R4, UR4, R5 ;  /* 0x0000000404057c24 */ /* 0x002fe4000f8e0205 */
[----:B------:R-:W-:-:S03]  /*00c0*/  VIADD R4, R2, 0xffffffff ;  /* 0xffffffff02047836 */ /* 0x000fc60000000000 */
[----:B------:R-:W-:-:S04]  /*00d0*/  ISETP.LT.OR P0, PT, R5, 0x1, !P0 ;  /* 0x000000010500780c */ /* 0x000fc80004701670 */
[----:B------:R-:W-:-:S04]  /*00e0*/  ISETP.GE.OR P0, PT, R5, R4, P0 ;  /* 0x000000040500720c */ /* 0x000fc80000706670 */
[----:B------:R-:W-:-:S13]  /*00f0*/  ISETP.GE.OR P0, PT, R0, R3, P0 ;  /* 0x000000030000720c */ /* 0x000fda0000706670 */
[----:B------:R-:W-:Y:S05]  /*0100*/  @P0 EXIT ;  /* 0x000000000000094d */ /* 0x000fea0003800000 */
[----:B------:R-:W0:Y:S01]  /*0110*/  LDC.64 R6, c[0x0][0x398] ;  /* 0x0000e600ff067b82 */ /* 0x000e220000000a00 */
[-C--:B------:R-:W-:Y:S01]  /*0120*/  IMAD R5, R0, R2.reuse, R5 ;  /* 0x0000000200057224 */ /* 0x080fe200078e0205 */
[----:B------:R-:W1:Y:S04]  /*0130*/  LDCU.64 UR4, c[0x0][0x358] ;  /* 0x00006b00ff0477ac */ /* 0x000e680008000a00 */
[----:B------:R-:W-:Y:S02]  /*0140*/  IADD3 R11, PT, PT, R5, -R2, RZ ;  /* 0x80000002050b7210 */ /* 0x000fe40007ffe0ff */
[----:B------:R-:W2:Y:S03]  /*0150*/  LDC.64 R12, c[0x0][0x3a0] ;  /* 0x0000e800ff0c7b82 */ /* 0x000ea60000000a00 */
[----:B0-----:R-:W-:-:S04]  /*0160*/  IMAD.WIDE R8, R11, 0x4, R6 ;  /* 0x000000040b087825 */ /* 0x001fc800078e0206 */
[----:B------:R-:W-:Y:S02]  /*0170*/  IMAD.WIDE R16, R2, 0x4, R8 ;  /* 0x0000000402107825 */ /* 0x000fe400078e0208 */
[----:B-1----:R-:W5:Y:S04]  /*0180*/  LDG.E R9, desc[UR4][R8.64] ;  /* 0x0000000408097981 */ /* 0x002f68000c1e1900 */
[----:B------:R-:W3:Y:S04]  /*0190*/  LDG.E R0, desc[UR4][R16.64+0x4] ;  /* 0x0000040410007981 */ /* 0x000ee8000c1e1900 */
[----:B------:R0:W3:Y:S01]  /*01a0*/  LDG.E R3, desc[UR4][R16.64+-0x4] ;  /* 0xfffffc0410037981 */ /* 0x0000e2000c1e1900 */
[----:B--2---:R-:W-:-:S04]  /*01b0*/  IMAD.WIDE R10, R11, 0x4, R12 ;  /* 0x000000040b0a7825 */ /* 0x004fc800078e020c */
[----:B------:R-:W-:Y:S02]  /*01c0*/  IMAD.IADD R15, R5, 0x1, R2 ;  /* 0x00000001050f7824 */ /* 0x000fe400078e0202 */
[----:B------:R-:W-:Y:S02]  /*01d0*/  IMAD.WIDE R18, R2, 0x4, R10 ;  /* 0x0000000402127825 */ /* 0x000fe400078e020a */
[----:B------:R1:W5:Y:S01]  /*01e0*/  LDG.E R11, desc[UR4][R10.64] ;  /* 0x000000040a0b7981 */ /* 0x000362000c1e1900 */
[----:B0-----:R-:W0:Y:S01]  /*01f0*/  LDC R17, c[0x0][0x390] ;  /* 0x0000e400ff117b82 */ /* 0x001e220000000800 */
[C---:B------:R-:W-:Y:S02]  /*0200*/  IMAD.WIDE R12, R15.reuse, 0x4, R12 ;  /* 0x000000040f0c7825 */ /* 0x040fe400078e020c */
[----:B------:R2:W5:Y:S02]  /*0210*/  LDG.E R2, desc[UR4][R18.64+-0x4] ;  /* 0xfffffc0412027981 */ /* 0x000564000c1e1900 */
[----:B------:R-:W-:-:S02]  /*0220*/  IMAD.WIDE R14, R15, 0x4, R6 ;  /* 0x000000040f0e7825 */ /* 0x000fc400078e0206 */
[----:B------:R2:W5:Y:S04]  /*0230*/  LDG.E R6, desc[UR4][R12.64] ;  /* 0x000000040c067981 */ /* 0x000568000c1e1900 */
[----:B------:R2:W5:Y:S04]  /*0240*/  LDG.E R7, desc[UR4][R18.64+0x4] ;  /* 0x0000040412077981 */ /* 0x000568000c1e1900 */
[----:B------:R2:W5:Y:S01]  /*0250*/  LDG.E R4, desc[UR4][R14.64] ;  /* 0x000000040e047981 */ /* 0x000562000c1e1900 */
[----:B0-----:R-:W-:-:S04]  /*0260*/  FADD R17, R17, R17 ;  /* 0x0000001111117221 */ /* 0x001fc80000000000 */
[----:B------:R-:W0:Y:S01]  /*0270*/  MUFU.RCP R16, R17 ;  /* 0x0000001100107308 */ /* 0x000e220000001000 */
[----:B------:R-:W-:Y:S01]  /*0280*/  BSSY.RECONVERGENT B0, `(.L_x_1) ;  /* 0x000000d000007945 */ /* 0x000fe20003800200 */
[----:B0-----:R-:W-:-:S04]  /*0290*/  FFMA R21, -R17, R16, 1 ;  /* 0x3f80000011157423 */ /* 0x001fc80000000110 */
[----:B------:R-:W-:Y:S01]  /*02a0*/  FFMA R21, R16, R21, R16 ;  /* 0x0000001510157223 */ /* 0x000fe20000000010 */
[----:B---3--:R-:W-:-:S04]  /*02b0*/  FADD R0, R0, -R3 ;  /* 0x8000000300007221 */ /* 0x008fc80000000000 */
[----:B------:R-:W0:Y:S01]  /*02c0*/  FCHK P0, R0, R17 ;  /* 0x0000001100007302 */ /* 0x000e220000000000 */
[----:B-1----:R-:W-:-:S04]  /*02d0*/  FFMA R10, R0, R21, RZ ;  /* 0x00000015000a7223 */ /* 0x002fc800000000ff */
[----:B------:R-:W-:-:S04]  /*02e0*/  FFMA R3, -R17, R10, R0 ;  /* 0x0000000a11037223 */ /* 0x000fc80000000100 */
[----:B------:R-:W-:Y:S01]  /*02f0*/  FFMA R10, R21, R3, R10 ;  /* 0x00000003150a7223 */ /* 0x000fe2000000000a */
[----:B0-2---:R-:W-:Y:S06]  /*0300*/  @!P0 BRA `(.L_x_2) ;  /* 0x0000000000108947 */ /* 0x005fec0003800000 */
[----:B------:R-:W-:Y:S01]  /*0310*/  IMAD.MOV.U32 R3, RZ, RZ, R17 ;  /* 0x000000ffff037224 */ /* 0x000fe200078e0011 */
[----:B------:R-:W-:-:S07]  /*0320*/  MOV R8, 0x340 ;  /* 0x0000034000087802 */ /* 0x000fce0000000f00 */
[----:B-----5:R-:W-:Y:S05]  /*0330*/  CALL.REL.NOINC `($__internal_1_$__cuda_sm3x_div_rn_noftz_f32_slowpath) ;  /* 0x0000000400c47944 */ /* 0x020fea0003c00000 */
[----:B------:R-:W-:-:S07]  /*0340*/  MOV R10, R0 ;  /* 0x00000000000a7202 */ /* 0x000fce0000000f00 */
.L_x_2:
[----:B------:R-:W-:Y:S05]  /*0350*/  BSYNC.RECONVERGENT B0 ;  /* 0x0000000000007941 */ /* 0x000fea0003800200 */
.L_x_1:
[----:B------:R-:W0:Y:S01]  /*0360*/  LDC R3, c[0x0][0x394] ;  /* 0x0000e500ff037b82 */ /* 0x000e220000000800 */
[----:B-----5:R-:W-:Y:S01]  /*0370*/  FADD R0, R6, -R11 ;  /* 0x8000000b06007221 */ /* 0x020fe20000000000 */
[----:B------:R-:W-:Y:S01]  /*0380*/  BSSY.RECONVERGENT B0, `(.L_x_3) ;  /* 0x000000d000007945 */ /* 0x000fe20003800200 */
[----:B0-----:R-:W-:-:S04]  /*0390*/  FADD R3, R3, R3 ;  /* 0x0000000303037221 */ /* 0x001fc80000000000 */
[----:B------:R-:W0:Y:S08]  /*03a0*/  MUFU.RCP R8, R3 ;  /* 0x0000000300087308 */ /* 0x000e300000001000 */
[----:B------:R-:W1:Y:S01]  /*03b0*/  FCHK P0, R0, R3 ;  /* 0x0000000300007302 */ /* 0x000e620000000000 */
[----:B0-----:R-:W-:-:S04]  /*03c0*/  FFMA R13, -R3, R8, 1 ;  /* 0x3f800000030d7423 */ /* 0x001fc80000000108 */
[----:B------:R-:W-:-:S04]  /*03d0*/  FFMA R13, R8, R13, R8 ;  /* 0x0000000d080d7223 */ /* 0x000fc80000000008 */
[----:B------:R-:W-:-:S04]  /*03e0*/  FFMA R6, R0, R13, RZ ;  /* 0x0000000d00067223 */ /* 0x000fc800000000ff */
[----:B------:R-:W-:-:S04]  /*03f0*/  FFMA R11, -R3, R6, R0 ;  /* 0x00000006030b7223 */ /* 0x000fc80000000100 */
[----:B------:R-:W-:Y:S01]  /*0400*/  FFMA R11, R13, R11, R6 ;  /* 0x0000000b0d0b7223 */ /* 0x000fe20000000006 */
[----:B-1----:R-:W-:Y:S06]  /*0410*/  @!P0 BRA `(.L_x_4) ;  /* 0x00000000000c8947 */ /* 0x002fec0003800000 */
[----:B------:R-:W-:-:S07]  /*0420*/  MOV R8, 0x440 ;  /* 0x0000044000087802 */ /* 0x000fce0000000f00 */
[----:B------:R-:W-:Y:S05]  /*0430*/  CALL.REL.NOINC `($__internal_1_$__cuda_sm3x_div_rn_noftz_f32_slowpath) ;  /* 0x0000000400847944 */ /* 0x000fea0003c00000 */
[----:B------:R-:W-:-:S07]  /*0440*/  IMAD.MOV.U32 R11, RZ, RZ, R0 ;  /* 0x000000ffff0b7224 */ /* 0x000fce00078e0000 */
.L_x_4:
[----:B------:R-:W-:Y:S05]  /*0450*/  BSYNC.RECONVERGENT B0 ;  /* 0x0000000000007941 */ /* 0x000fea0003800200 */
.L_x_3:
[----:B------:R-:W0:Y:S02]  /*0460*/  LDC R15, c[0x0][0x38c] ;  /* 0x0000e300ff0f7b82 */ /* 0x000e240000000800 */
[----:B0-----:R-:W-:-:S05]  /*0470*/  VIADD R0, R15, 0x1800000 ;  /* 0x018000000f007836 */ /* 0x001fca0000000000 */
[----:B------:R-:W-:-:S04]  /*0480*/  LOP3.LUT R0, R0, 0x7f800000, RZ, 0xc0, !PT ;  /* 0x7f80000000007812 */ /* 0x000fc800078ec0ff */
[----:B------:R-:W-:-:S13]  /*0490*/  ISETP.GT.U32.AND P0, PT, R0, 0x1ffffff, PT ;  /* 0x01ffffff0000780c */ /* 0x000fda0003f04070 */
[----:B------:R-:W-:Y:S05]  /*04a0*/  @P0 BRA `(.L_x_5) ;  /* 0x0000000000100947 */ /* 0x000fea0003800000 */
[----:B------:R-:W-:-:S07]  /*04b0*/  MOV R6, 0x4d0 ;  /* 0x000004d000067802 */ /* 0x000fce0000000f00 */
[----:B------:R-:W-:Y:S05]  /*04c0*/  CALL.REL.NOINC `($__internal_0_$__cuda_sm20_rcp_rn_f32_slowpath) ;  /* 0x0000000000907944 */ /* 0x000fea0003c00000 */
[----:B------:R-:W-:Y:S01]  /*04d0*/  MOV R6, R8 ;  /* 0x0000000800067202 */ /* 0x000fe20000000f00 */
[----:B------:R-:W-:Y:S06]  /*04e0*/  BRA `(.L_x_6) ;  /* 0x0000000000107947 */ /* 0x000fec0003800000 */
.L_x_5:
[----:B------:R-:W0:Y:S02]  /*04f0*/  MUFU.RCP R6, R15 ;  /* 0x0000000f00067308 */ /* 0x000e240000001000 */
[----:B0-----:R-:W-:-:S04]  /*0500*/  FFMA R0, R6, R15, -1 ;  /* 0xbf80000006007423 */ /* 0x001fc8000000000f */
[----:B------:R-:W-:-:S04]  /*0510*/  FADD.FTZ R13, -R0, -RZ ;  /* 0x800000ff000d7221 */ /* 0x000fc80000010100 */
[----:B------:R-:W-:-:S07]  /*0520*/  FFMA R6, R6, R13, R6 ;  /* 0x0000000d06067223 */ /* 0x000fce0000000006 */
.L_x_6:
[----:B------:R-:W0:Y:S01]  /*0530*/  LDCU UR6, c[0x0][0x390] ;  /* 0x00007200ff0677ac */ /* 0x000e220008000800 */
[----:B------:R-:W-:Y:S01]  /*0540*/  FADD R0, R4, -R9 ;  /* 0x8000000904007221 */ /* 0x000fe20000000000 */
[----:B------:R-:W-:Y:S01]  /*0550*/  FADD R7, R7, -R2 ;  /* 0x8000000207077221 */ /* 0x000fe20000000000 */
[----:B------:R-:W-:Y:S01]  /*0560*/  FMUL R2, R10, R10 ;  /* 0x0000000a0a027220 */ /* 0x000fe20000400000 */
[----:B------:R-:W-:Y:S02]  /*0570*/  BSSY.RECONVERGENT B0, `(.L_x_7) ;  /* 0x0000011000007945 */ /* 0x000fe40003800200 */
[----:B------:R-:W-:Y:S01]  /*0580*/  FMUL R0, R0, R7 ;  /* 0x0000000700007220 */ /* 0x000fe20000400000 */
[----:B0-----:R-:W-:-:S04]  /*0590*/  FMUL R13, R3, UR6 ;  /* 0x00000006030d7c20 */ /* 0x001fc80008400000 */
[----:B------:R-:W0:Y:S08]  /*05a0*/  MUFU.RCP R8, R13 ;  /* 0x0000000d00087308 */ /* 0x000e300000001000 */
[----:B------:R-:W1:Y:S01]  /*05b0*/  FCHK P0, R0, R13 ;  /* 0x0000000d00007302 */ /* 0x000e620000000000 */
[----:B0-----:R-:W-:-:S04]  /*05c0*/  FFMA R3, -R13, R8, 1 ;  /* 0x3f8000000d037423 */ /* 0x001fc80000000108 */
[----:B------:R-:W-:Y:S01]  /*05d0*/  FFMA R7, R8, R3, R8 ;  /* 0x0000000308077223 */ /* 0x000fe20000000008 */
[----:B------:R-:W-:-:S03]  /*05e0*/  FADD R3, R11, R10 ;  /* 0x0000000a0b037221 */ /* 0x000fc60000000000 */
[----:B------:R-:W-:Y:S01]  /*05f0*/  FFMA R4, R0, R7, RZ ;  /* 0x0000000700047223 */ /* 0x000fe200000000ff */
[----:B------:R-:W-:-:S03]  /*0600*/  FFMA R2, R3, R6, -R2 ;  /* 0x0000000603027223 */ /* 0x000fc60000000802 */
[----:B------:R-:W-:-:S04]  /*0610*/  FFMA R8, -R13, R4, R0 ;  /* 0x000000040d087223 */ /* 0x000fc80000000100 */
[----:B------:R-:W-:Y:S01]  /*0620*/  FFMA R3, R7, R8, R4 ;  /* 0x0000000807037223 */ /* 0x000fe20000000004 */
[----:B-1----:R-:W-:Y:S06]  /*0630*/  @!P0 BRA `(.L_x_8) ;  /* 0x0000000000108947 */ /* 0x002fec0003800000 */
[----:B------:R-:W-:Y:S01]  /*0640*/  IMAD.MOV.U32 R3, RZ, RZ, R13 ;  /* 0x000000ffff037224 */ /* 0x000fe200078e000d */
[----:B------:R-:W-:-:S07]  /*0650*/  MOV R8, 0x670 ;  /* 0x0000067000087802 */ /* 0x000fce0000000f00 */
[----:B------:R-:W-:Y:S05]  /*0660*/  CALL.REL.NOINC `($__internal_1_$__cuda_sm3x_div_rn_noftz_f32_slowpath) ;  /* 0x0000000000f87944 */ /* 0x000fea0003c00000 */
[----:B------:R-:W-:-:S07]  /*0670*/  IMAD.MOV.U32 R3, RZ, RZ, R0 ;  /* 0x000000ffff037224 */ /* 0x000fce00078e0000 */
.L_x_8:
[----:B------:R-:W-:Y:S05]  /*0680*/  BSYNC.RECONVERGENT B0 ;  /* 0x0000000000007941 */ /* 0x000fea0003800200 */
.L_x_7:
[----:B------:R-:W0:Y:S01]  /*0690*/  LDC.64 R6, c[0x0][0x3a8] ;  /* 0x0000ea00ff067b82 */ /* 0x000e220000000a00 */
[----:B------:R-:W1:Y:S01]  /*06a0*/  LDCU UR6, c[0x0][0x388] ;  /* 0x00007100ff0677ac */ /* 0x000e620008000800 */
[----:B------:R-:W-:-:S04]  /*06b0*/  FADD R2, R2, -R3 ;  /* 0x8000000302027221 */ /* 0x000fc80000000000 */
[----:B------:R-:W-:-:S04]  /*06c0*/  FFMA R11, -R11, R11, R2 ;  /* 0x0000000b0b0b7223 */ /* 0x000fc80000000102 */
[----:B-1----:R-:W-:Y:S01]  /*06d0*/  FMUL R11, R11, UR6 ;  /* 0x000000060b0b7c20 */ /* 0x002fe20008400000 */
[----:B0-----:R-:W-:-:S05]  /*06e0*/  IMAD.WIDE R2, R5, 0x4, R6 ;  /* 0x0000000405027825 */ /* 0x001fca00078e0206 */
[----:B------:R-:W-:Y:S01]  /*06f0*/  STG.E desc[UR4][R2.64], R11 ;  /* 0x0000000b02007986 */ /* 0x000fe2000c101904 */
[----:B------:R-:W-:Y:S05]  /*0700*/  EXIT ;  /* 0x000000000000794d */ /* 0x000fea0003800000 */
        .weak           $__internal_0_$__cuda_sm20_rcp_rn_f32_slowpath
        .type           $__internal_0_$__cuda_sm20_rcp_rn_f32_slowpath,@function
        .size           $__internal_0_$__cuda_sm20_rcp_rn_f32_slowpath,($__internal_1_$__cuda_sm3x_div_rn_noftz_f32_slowpath - $__internal_0_$__cuda_sm20_rcp_rn_f32_slowpath)
$__internal_0_$__cuda_sm20_rcp_rn_f32_slowpath:
[----:B------:R-:W0:Y:S02]  /*0710*/  LDC R0, c[0x0][0x38c] ;  /* 0x0000e300ff007b82 */ /* 0x000e240000000800 */
[----:B0-----:R-:W-:-:S04]  /*0720*/  SHF.L.U32 R12, R0, 0x1, RZ ;  /* 0x00000001000c7819 */ /* 0x001fc800000006ff */
[----:B------:R-:W-:-:S04]  /*0730*/  SHF.R.U32.HI R8, RZ, 0x18, R12 ;  /* 0x00000018ff087819 */ /* 0x000fc8000001160c */
[----:B------:R-:W-:-:S13]  /*0740*/  ISETP.NE.U32.AND P0, PT, R8, RZ, PT ;  /* 0x000000ff0800720c */ /* 0x000fda0003f05070 */
[----:B------:R-:W-:Y:S05]  /*0750*/  @P0 BRA `(.L_x_9) ;  /* 0x0000000000280947 */ /* 0x000fea0003800000 */
[----:B------:R-:W-:-:S13]  /*0760*/  ISETP.NE.AND P0, PT, R12, RZ, PT ;  /* 0x000000ff0c00720c */ /* 0x000fda0003f05270 */
[----:B------:R2:W3:Y:S01]  /*0770*/  @!P0 MUFU.RCP R8, R0 ;  /* 0x0000000000088308 */ /* 0x0004e20000001000 */
[----:B------:R-:W-:Y:S05]  /*0780*/  @!P0 BRA `(.L_x_10) ;  /* 0x0000000000a48947 */ /* 0x000fea0003800000 */
[----:B------:R-:W-:-:S04]  /*0790*/  FFMA R12, R0, 1.84467440737095516160e+19, RZ ;  /* 0x5f800000000c7823 */ /* 0x000fc800000000ff */
[----:B------:R-:W2:Y:S02]  /*07a0*/  MUFU.RCP R13, R12 ;  /* 0x0000000c000d7308 */ /* 0x000ea40000001000 */
[----:B--2---:R-:W-:-:S04]  /*07b0*/  FFMA R0, R12, R13, -1 ;  /* 0xbf8000000c007423 */ /* 0x004fc8000000000d */
[----:B------:R-:W-:-:S04]  /*07c0*/  FADD.FTZ R0, -R0, -RZ ;  /* 0x800000ff00007221 */ /* 0x000fc80000010100 */
[----:B------:R-:W-:-:S04]  /*07d0*/  FFMA R0, R13, R0, R13 ;  /* 0x000000000d007223 */ /* 0x000fc8000000000d */
[----:B---3--:R-:W-:Y:S01]  /*07e0*/  FFMA R8, R0, 1.84467440737095516160e+19, RZ ;  /* 0x5f80000000087823 */ /* 0x008fe200000000ff */
[----:B------:R-:W-:Y:S06]  /*07f0*/  BRA `(.L_x_10) ;  /* 0x0000000000887947 */ /* 0x000fec0003800000 */
.L_x_9:
[----:B------:R-:W-:-:S05]  /*0800*/  VIADD R12, R8, 0xffffff03 ;  /* 0xffffff03080c7836 */ /* 0x000fca0000000000 */
[----:B------:R-:W-:-:S13]  /*0810*/  ISETP.GT.U32.AND P0, PT, R12, 0x1, PT ;  /* 0x000000010c00780c */ /* 0x000fda0003f04070 */
[----:B------:R-:W-:Y:S05]  /*0820*/  @P0 BRA `(.L_x_11) ;  /* 0x0000000000780947 */ /* 0x000fea0003800000 */
[----:B------:R-:W-:Y:S01]  /*0830*/  LOP3.LUT R13, R0, 0x7fffff, RZ, 0xc0, !PT ;  /* 0x007fffff000d7812 */ /* 0x000fe200078ec0ff */
[----:B------:R-:W-:Y:S02]  /*0840*/  IMAD.MOV.U32 R17, RZ, RZ, 0x3 ;  /* 0x00000003ff117424 */ /* 0x000fe400078e00ff */
[----:B------:R-:W-:Y:S01]  /*0850*/  VIADD R8, R8, 0xffffff04 ;  /* 0xffffff0408087836 */ /* 0x000fe20000000000 */
[----:B------:R-:W-:Y:S02]  /*0860*/  LOP3.LUT R13, R13, 0x3f800000, RZ, 0xfc, !PT ;  /* 0x3f8000000d0d7812 */ /* 0x000fe400078efcff */
[----:B------:R-:W-:Y:S02]  /*0870*/  SHF.L.U32 R18, R17, R12, RZ ;  /* 0x0000000c11127219 */ /* 0x000fe400000006ff */
[----:B------:R-:W0:Y:S02]  /*0880*/  MUFU.RCP R14, R13 ;  /* 0x0000000d000e7308 */ /* 0x000e240000001000 */
[----:B0-----:R-:W-:-:S04]  /*0890*/  FFMA R15, R13, R14, -1 ;  /* 0xbf8000000d0f7423 */ /* 0x001fc8000000000e */
[----:B------:R-:W-:-:S04]  /*08a0*/  FADD.FTZ R15, -R15, -RZ ;  /* 0x800000ff0f0f7221 */ /* 0x000fc80000010100 */
[CCC-:B------:R-:W-:Y:S01]  /*08b0*/  FFMA.RM R16, R14.reuse, R15.reuse, R14.reuse ;  /* 0x0000000f0e107223 */ /* 0x1c0fe2000000400e */
[----:B------:R-:W-:-:S04]  /*08c0*/  FFMA.RP R15, R14, R15, R14 ;  /* 0x0000000f0e0f7223 */ /* 0x000fc8000000800e */
[C---:B------:R-:W-:Y:S02]  /*08d0*/  LOP3.LUT R14, R16.reuse, 0x7fffff, RZ, 0xc0, !PT ;  /* 0x007fffff100e7812 */ /* 0x040fe400078ec0ff */
[----:B------:R-:W-:Y:S02]  /*08e0*/  FSETP.NEU.FTZ.AND P0, PT, R16, R15, PT ;  /* 0x0000000f1000720b */ /* 0x000fe40003f1d000 */
[----:B------:R-:W-:Y:S02]  /*08f0*/  LOP3.LUT R15, R14, 0x800000, RZ, 0xfc, !PT ;  /* 0x008000000e0f7812 */ /* 0x000fe400078efcff */
[----:B------:R-:W-:Y:S02]  /*0900*/  SEL R14, RZ, 0xffffffff, !P0 ;  /* 0xffffffffff0e7807 */ /* 0x000fe40004000000 */
[----:B------:R-:W-:Y:S02]  /*0910*/  LOP3.LUT R13, R18, R15, RZ, 0xc0, !PT ;  /* 0x0000000f120d7212 */ /* 0x000fe400078ec0ff */
[----:B------:R-:W-:-:S02]  /*0920*/  IADD3 R14, PT, PT, -R14, RZ, RZ ;  /* 0x000000ff0e0e7210 */ /* 0x000fc40007ffe1ff */
[-C--:B------:R-:W-:Y:S02]  /*0930*/  SHF.R.U32.HI R13, RZ, R12.reuse, R13 ;  /* 0x0000000cff0d7219 */ /* 0x080fe4000001160d */
[--C-:B------:R-:W-:Y:S02]  /*0940*/  LOP3.LUT P1, RZ, R14, R12, R15.reuse, 0xf8, !PT ;  /* 0x0000000c0eff7212 */ /* 0x100fe4000782f80f */
[C---:B------:R-:W-:Y:S02]  /*0950*/  LOP3.LUT P0, RZ, R13.reuse, 0x1, RZ, 0xc0, !PT ;  /* 0x000000010dff7812 */ /* 0x040fe4000780c0ff */
[----:B------:R-:W-:Y:S02]  /*0960*/  LOP3.LUT P2, RZ, R13, 0x2, RZ, 0xc0, !PT ;  /* 0x000000020dff7812 */ /* 0x000fe4000784c0ff */
[----:B------:R-:W-:Y:S02]  /*0970*/  SHF.R.U32.HI R15, RZ, R8, R15 ;  /* 0x00000008ff0f7219 */ /* 0x000fe4000001160f */
[----:B------:R-:W-:-:S02]  /*0980*/  PLOP3.LUT P0, PT, P0, P1, P2, 0xe0, 0x0 ;  /* 0x000000000000781c */ /* 0x000fc40000703c20 */
[----:B------:R-:W-:Y:S02]  /*0990*/  LOP3.LUT P1, RZ, R0, 0x7fffff, RZ, 0xc0, !PT ;  /* 0x007fffff00ff7812 */ /* 0x000fe4000782c0ff */
[----:B------:R-:W-:-:S05]  /*09a0*/  SEL R12, RZ, 0x1, !P0 ;  /* 0x00000001ff0c7807 */ /* 0x000fca0004000000 */
[----:B------:R-:W-:-:S05]  /*09b0*/  IMAD.MOV R12, RZ, RZ, -R12 ;  /* 0x000000ffff0c7224 */ /* 0x000fca00078e0a0c */
[----:B------:R-:W-:-:S13]  /*09c0*/  ISETP.GE.AND P0, PT, R12, RZ, PT ;  /* 0x000000ff0c00720c */ /* 0x000fda0003f06270 */
[----:B------:R-:W-:-:S05]  /*09d0*/  @!P0 IADD3 R15, PT, PT, R15, 0x1, RZ ;  /* 0x000000010f0f8810 */ /* 0x000fca0007ffe0ff */
[----:B------:R-:W-:-:S05]  /*09e0*/  @!P1 IMAD.SHL.U32 R15, R15, 0x2, RZ ;  /* 0x000000020f0f9824 */ /* 0x000fca00078e00ff */
[----:B------:R-:W-:Y:S01]  /*09f0*/  LOP3.LUT R8, R15, 0x80000000, R0, 0xf8, !PT ;  /* 0x800000000f087812 */ /* 0x000fe200078ef800 */
[----:B------:R-:W-:Y:S06]  /*0a00*/  BRA `(.L_x_10) ;  /* 0x0000000000047947 */ /* 0x000fec0003800000 */
.L_x_11:
[----:B------:R0:W1:Y:S02]  /*0a10*/  MUFU.RCP R8, R0 ;  /* 0x0000000000087308 */ /* 0x0000640000001000 */
.L_x_10:
[----:B------:R-:W-:Y:S02]  /*0a20*/  HFMA2 R13, -RZ, RZ, 0, 0 ;  /* 0x00000000ff0d7431 */ /* 0x000fe400000001ff */
[----:B------:R-:W-:-:S04]  /*0a30*/  IMAD.MOV.U32 R12, RZ, RZ, R6 ;  /* 0x000000ffff0c7224 */ /* 0x000fc800078e0006 */
[----:B0123--:R-:W-:Y:S05]  /*0a40*/  RET.REL.NODEC R12 `(_Z8computeBiiffffPfS_S_) ;  /* 0xfffffff40c6c7950 */ /* 0x00ffea0003c3ffff */
        .weak           $__internal_1_$__cuda_sm3x_div_rn_noftz_f32_slowpath
        .type           $__internal_1_$__cuda_sm3x_div_rn_noftz_f32_slowpath,@function
        .size           $__internal_1_$__cuda_sm3x_div_rn_noftz_f32_slowpath,(.L_x_69 - $__internal_1_$__cuda_sm3x_div_rn_noftz_f32_slowpath)
$__internal_1_$__cuda_sm3x_div_rn_noftz_f32_slowpath:
[----:B------:R-:W-:Y:S01]  /*0a50*/  SHF.R.U32.HI R12, RZ, 0x17, R3 ;  /* 0x00000017ff0c7819 */ /* 0x000fe20000011603 */
[----:B------:R-:W-:Y:S01]  /*0a60*/  BSSY.RECONVERGENT B1, `(.L_x_12) ;  /* 0x0000063000017945 */ /* 0x000fe20003800200 */
[----:B------:R-:W-:Y:S02]  /*0a70*/  SHF.R.U32.HI R13, RZ, 0x17, R0 ;  /* 0x00000017ff0d7819 */ /* 0x000fe40000011600 */
[----:B------:R-:W-:Y:S02]  /*0a80*/  LOP3.LUT R12, R12, 0xff, RZ, 0xc0, !PT ;  /* 0x000000ff0c0c7812 */ /* 0x000fe400078ec0ff */
[----:B------:R-:W-:Y:S02]  /*0a90*/  LOP3.LUT R17, R13, 0xff, RZ, 0xc0, !PT ;  /* 0x000000ff0d117812 */ /* 0x000fe400078ec0ff */
[----:B------:R-:W-:Y:S01]  /*0aa0*/  MOV R15, R3 ;  /* 0x00000003000f7202 */ /* 0x000fe20000000f00 */
[----:B------:R-:W-:Y:S02]  /*0ab0*/  VIADD R16, R12, 0xffffffff ;  /* 0xffffffff0c107836 */ /* 0x000fe40000000000 */
[----:B------:R-:W-:-:S03]  /*0ac0*/  VIADD R14, R17, 0xffffffff ;  /* 0xffffffff110e7836 */ /* 0x000fc60000000000 */
[----:B------:R-:W-:-:S04]  /*0ad0*/  ISETP.GT.U32.AND P0, PT, R16, 0xfd, PT ;  /* 0x000000fd1000780c */ /* 0x000fc80003f04070 */
[----:B------:R-:W-:-:S13]  /*0ae0*/  ISETP.GT.U32.OR P0, PT, R14, 0xfd, P0 ;  /* 0x000000fd0e00780c */ /* 0x000fda0000704470 */
[----:B------:R-:W-:Y:S01]  /*0af0*/  @!P0 IMAD.MOV.U32 R13, RZ, RZ, RZ ;  /* 0x000000ffff0d8224 */ /* 0x000fe200078e00ff */
[----:B------:R-:W-:Y:S06]  /*0b00*/  @!P0 BRA `(.L_x_13) ;  /* 0x00000000005c8947 */ /* 0x000fec0003800000 */
[----:B------:R-:W-:Y:S02]  /*0b10*/  FSETP.GTU.FTZ.AND P0, PT, |R0|, +INF , PT ;  /* 0x7f8000000000780b */ /* 0x000fe40003f1c200 */
[----:B------:R-:W-:-:S04]  /*0b20*/  FSETP.GTU.FTZ.AND P1, PT, |R3|, +INF , PT ;  /* 0x7f8000000300780b */ /* 0x000fc80003f3c200 */
[----:B------:R-:W-:-:S13]  /*0b30*/  PLOP3.LUT P0, PT, P0, P1, PT, 0xf8, 0x8f ;  /* 0x00000000008f781c */ /* 0x000fda0000703f70 */
[----:B------:R-:W-:Y:S05]  /*0b40*/  @P0 BRA `(.L_x_14) ;  /* 0x00000004004c0947 */ /* 0x000fea0003800000 */
[----:B------:R-:W-:-:S13]  /*0b50*/  LOP3.LUT P0, RZ, R15, 0x7fffffff, R0, 0xc8, !PT ;  /* 0x7fffffff0fff7812 */ /* 0x000fda000780c800 */
[----:B------:R-:W-:Y:S05]  /*0b60*/  @!P0 BRA `(.L_x_15) ;  /* 0x00000004003c8947 */ /* 0x000fea0003800000 */
[C---:B------:R-:W-:Y:S02]  /*0b70*/  FSETP.NEU.FTZ.AND P2, PT, |R0|.reuse, +INF , PT ;  /* 0x7f8000000000780b */ /* 0x040fe40003f5d200 */
[----:B------:R-:W-:Y:S02]  /*0b80*/  FSETP.NEU.FTZ.AND P1, PT, |R3|, +INF , PT ;  /* 0x7f8000000300780b */ /* 0x000fe40003f3d200 */
[----:B------:R-:W-:-:S11]  /*0b90*/  FSETP.NEU.FTZ.AND P0, PT, |R0|, +INF , PT ;  /* 0x7f8000000000780b */ /* 0x000fd60003f1d200 */
[----:B------:R-:W-:Y:S05]  /*0ba0*/  @!P1 BRA !P2, `(.L_x_15) ;  /* 0x00000004002c9947 */ /* 0x000fea0005000000 */
[----:B------:R-:W-:-:S04]  /*0bb0*/  LOP3.LUT P2, RZ, R0, 0x7fffffff, RZ, 0xc0, !PT ;  /* 0x7fffffff00ff7812 */ /* 0x000fc8000784c0ff */
[----:B------:R-:W-:-:S13]  /*0bc0*/  PLOP3.LUT P1, PT, P1, P2, PT, 0x2f, 0xf2 ;  /* 0x0000000000f2781c */ /* 0x000fda0000f24577 */
[----:B------:R-:W-:Y:S05]  /*0bd0*/  @P1 BRA `(.L_x_16) ;  /* 0x0000000400181947 */ /* 0x000fea0003800000 */
[----:B------:R-:W-:-:S04]  /*0be0*/  LOP3.LUT P1, RZ, R15, 0x7fffffff, RZ, 0xc0, !PT ;  /* 0x7fffffff0fff7812 */ /* 0x000fc8000782c0ff */
[----:B------:R-:W-:-:S13]  /*0bf0*/  PLOP3.LUT P0, PT, P0, P1, PT, 0x2f, 0xf2 ;  /* 0x0000000000f2781c */ /* 0x000fda0000702577 */
[----:B------:R-:W-:Y:S05]  /*0c00*/  @P0 BRA `(.L_x_17) ;  /* 0x0000000400000947 */ /* 0x000fea0003800000 */
[----:B------:R-:W-:Y:S02]  /*0c10*/  ISETP.GE.AND P0, PT, R14, RZ, PT ;  /* 0x000000ff0e00720c */ /* 0x000fe40003f06270 */
[----:B------:R-:W-:-:S11]  /*0c20*/  ISETP.GE.AND P1, PT, R16, RZ, PT ;  /* 0x000000ff1000720c */ /* 0x000fd60003f26270 */
[----:B------:R-:W-:Y:S01]  /*0c30*/  @P0 IMAD.MOV.U32 R13, RZ, RZ, RZ ;  /* 0x000000ffff0d0224 */ /* 0x000fe200078e00ff */
[----:B------:R-:W-:Y:S01]  /*0c40*/  @!P0 MOV R13, 0xffffffc0 ;  /* 0xffffffc0000d8802 */ /* 0x000fe20000000f00 */
[----:B------:R-:W-:Y:S01]  /*0c50*/  @!P0 FFMA R0, R0, 1.84467440737095516160e+19, RZ ;  /* 0x5f80000000008823 */ /* 0x000fe200000000ff */
[----:B------:R-:W-:-:S03]  /*0c60*/  @!P1 FFMA R15, R3, 1.84467440737095516160e+19, RZ ;  /* 0x5f800000030f9823 */ /* 0x000fc600000000ff */
[----:B------:R-:W-:-:S07]  /*0c70*/  @!P1 VIADD R13, R13, 0x40 ;  /* 0x000000400d0d9836 */ /* 0x000fce0000000000 */
.L_x_13:
[----:B------:R-:W-:Y:S01]  /*0c80*/  LEA R14, R12, 0xc0800000, 0x17 ;  /* 0xc08000000c0e7811 */ /* 0x000fe200078eb8ff */
[----:B------:R-:W-:Y:S01]  /*0c90*/  BSSY.RECONVERGENT B2, `(.L_x_18) ;  /* 0x0000036000027945 */ /* 0x000fe20003800200 */
[----:B------:R-:W-:-:S03]  /*0ca0*/  IADD3 R17, PT, PT, R17, -0x7f, RZ ;  /* 0xffffff8111117810 */ /* 0x000fc60007ffe0ff */
[----:B------:R-:W-:Y:S02]  /*0cb0*/  IMAD.IADD R16, R15, 0x1, -R14 ;  /* 0x000000010f107824 */ /* 0x000fe400078e0a0e */
[C---:B------:R-:W-:Y:S02]  /*0cc0*/  IMAD R0, R17.reuse, -0x800000, R0 ;  /* 0xff80000011007824 */ /* 0x040fe400078e0200 */
[----:B------:R0:W1:Y:S01]  /*0cd0*/  MUFU.RCP R15, R16 ;  /* 0x00000010000f7308 */ /* 0x0000620000001000 */
[----:B------:R-:W-:Y:S01]  /*0ce0*/  FADD.FTZ R19, -R16, -RZ ;  /* 0x800000ff10137221 */ /* 0x000fe20000010100 */
[----:B0-----:R-:W-:-:S05]  /*0cf0*/  IADD3 R16, PT, PT, R17, 0x7f, -R12 ;  /* 0x0000007f11107810 */ /* 0x001fca0007ffe80c */
[----:B------:R-:W-:Y:S02]  /*0d00*/  IMAD.IADD R13, R16, 0x1, R13 ;  /* 0x00000001100d7824 */ /* 0x000fe400078e020d */
[----:B-1----:R-:W-:-:S04]  /*0d10*/  FFMA R14, R15, R19, 1 ;  /* 0x3f8000000f0e7423 */ /* 0x002fc80000000013 */
[----:B------:R-:W-:-:S04]  /*0d20*/  FFMA R15, R15, R14, R15 ;  /* 0x0000000e0f0f7223 */ /* 0x000fc8000000000f */
[----:B------:R-:W-:-:S04]  /*0d30*/  FFMA R14, R0, R15, RZ ;  /* 0x0000000f000e7223 */ /* 0x000fc800000000ff */
[----:B------:R-:W-:-:S04]  /*0d40*/  FFMA R18, R19, R14, R0 ;  /* 0x0000000e13127223 */ /* 0x000fc80000000000 */
[----:B------:R-:W-:-:S04]  /*0d50*/  FFMA R14, R15, R18, R14 ;  /* 0x000000120f0e7223 */ /* 0x000fc8000000000e */
[----:B------:R-:W-:-:S04]  /*0d60*/  FFMA R19, R19, R14, R0 ;  /* 0x0000000e13137223 */ /* 0x000fc80000000000 */
[----:B------:R-:W-:-:S05]  /*0d70*/  FFMA R0, R15, R19, R14 ;  /* 0x000000130f007223 */ /* 0x000fca000000000e */
[----:B------:R-:W-:-:S04]  /*0d80*/  SHF.R.U32.HI R12, RZ, 0x17, R0 ;  /* 0x00000017ff0c7819 */ /* 0x000fc80000011600 */
[----:B------:R-:W-:-:S05]  /*0d90*/  LOP3.LUT R12, R12, 0xff, RZ, 0xc0, !PT ;  /* 0x000000ff0c0c7812 */ /* 0x000fca00078ec0ff */
[----:B------:R-:W-:-:S05]  /*0da0*/  IMAD.IADD R16, R12, 0x1, R13 ;  /* 0x000000010c107824 */ /* 0x000fca00078e020d */
[----:B------:R-:W-:-:S04]  /*0db0*/  IADD3 R12, PT, PT, R16, -0x1, RZ ;  /* 0xffffffff100c7810 */ /* 0x000fc80007ffe0ff */
[----:B------:R-:W-:-:S13]  /*0dc0*/  ISETP.GE.U32.AND P0, PT, R12, 0xfe, PT ;  /* 0x000000fe0c00780c */ /* 0x000fda0003f06070 */
[----:B------:R-:W-:Y:S05]  /*0dd0*/  @!P0 BRA `(.L_x_19) ;  /* 0x0000000000808947 */ /* 0x000fea0003800000 */
[----:B------:R-:W-:-:S13]  /*0de0*/  ISETP.GT.AND P0, PT, R16, 0xfe, PT ;  /* 0x000000fe1000780c */ /* 0x000fda0003f04270 */
[----:B------:R-:W-:Y:S05]  /*0df0*/  @P0 BRA `(.L_x_20) ;  /* 0x00000000006c0947 */ /* 0x000fea0003800000 */
[----:B------:R-:W-:-:S13]  /*0e00*/  ISETP.GE.AND P0, PT, R16, 0x1, PT ;  /* 0x000000011000780c */ /* 0x000fda0003f06270 */
[----:B------:R-:W-:Y:S05]  /*0e10*/  @P0 BRA `(.L_x_21) ;  /* 0x0000000000740947 */ /* 0x000fea0003800000 */
[----:B------:R-:W-:Y:S02]  /*0e20*/  ISETP.GE.AND P0, PT, R16, -0x18, PT ;  /* 0xffffffe81000780c */ /* 0x000fe40003f06270 */
[----:B------:R-:W-:-:S11]  /*0e30*/  LOP3.LUT R0, R0, 0x80000000, RZ, 0xc0, !PT ;  /* 0x8000000000007812 */ /* 0x000fd600078ec0ff */
[----:B------:R-:W-:Y:S05]  /*0e40*/  @!P0 BRA `(.L_x_21) ;  /* 0x0000000000688947 */ /* 0x000fea0003800000 */
[CCC-:B------:R-:W-:Y:S01]  /*0e50*/  FFMA.RZ R12, R15.reuse, R19.reuse, R14.reuse ;  /* 0x000000130f0c7223 */ /* 0x1c0fe2000000c00e */
[C---:B------:R-:W-:Y:S02]  /*0e60*/  ISETP.NE.AND P2, PT, R16.reuse, RZ, PT ;  /* 0x000000ff1000720c */ /* 0x040fe40003f45270 */
[----:B------:R-:W-:Y:S02]  /*0e70*/  ISETP.NE.AND P1, PT, R16, RZ, PT ;  /* 0x000000ff1000720c */ /* 0x000fe40003f25270 */
[----:B------:R-:W-:Y:S01]  /*0e80*/  LOP3.LUT R13, R12, 0x7fffff, RZ, 0xc0, !PT ;  /* 0x007fffff0c0d7812 */ /* 0x000fe200078ec0ff */
[CCC-:B------:R-:W-:Y:S01]  /*0e90*/  FFMA.RP R12, R15.reuse, R19.reuse, R14.reuse ;  /* 0x000000130f0c7223 */ /* 0x1c0fe2000000800e */
[----:B------:R-:W-:Y:S01]  /*0ea0*/  FFMA.RM R15, R15, R19, R14 ;  /* 0x000000130f0f7223 */ /* 0x000fe2000000400e */
[C---:B------:R-:W-:Y:S01]  /*0eb0*/  VIADD R14, R16.reuse, 0x20 ;  /* 0x00000020100e7836 */ /* 0x040fe20000000000 */
[----:B------:R-:W-:Y:S02]  /*0ec0*/  LOP3.LUT R13, R13, 0x800000, RZ, 0xfc, !PT ;  /* 0x008000000d0d7812 */ /* 0x000fe400078efcff */
[----:B------:R-:W-:-:S02]  /*0ed0*/  IADD3 R16, PT, PT, -R16, RZ, RZ ;  /* 0x000000ff10107210 */ /* 0x000fc40007ffe1ff */
[----:B------:R-:W-:Y:S02]  /*0ee0*/  SHF.L.U32 R14, R13, R14, RZ ;  /* 0x0000000e0d0e7219 */ /* 0x000fe400000006ff */
[----:B------:R-:W-:Y:S02]  /*0ef0*/  FSETP.NEU.FTZ.AND P0, PT, R12, R15, PT ;  /* 0x0000000f0c00720b */ /* 0x000fe40003f1d000 */
[----:B------:R-:W-:Y:S02]  /*0f00*/  SEL R12, R16, RZ, P2 ;  /* 0x000000ff100c7207 */ /* 0x000fe40001000000 */
[----:B------:R-:W-:Y:S02]  /*0f10*/  ISETP.NE.AND P1, PT, R14, RZ, P1 ;  /* 0x000000ff0e00720c */ /* 0x000fe40000f25270 */
[----:B------:R-:W-:Y:S02]  /*0f20*/  SHF.R.U32.HI R12, RZ, R12, R13 ;  /* 0x0000000cff0c7219 */ /* 0x000fe4000001160d */
[----:B------:R-:W-:-:S02]  /*0f30*/  PLOP3.LUT P0, PT, P0, P1, PT, 0xf8, 0x8f ;  /* 0x00000000008f781c */ /* 0x000fc40000703f70 */
[----:B------:R-:W-:Y:S02]  /*0f40*/  SHF.R.U32.HI R14, RZ, 0x1, R12 ;  /* 0x00000001ff0e7819 */ /* 0x000fe4000001160c */
[----:B------:R-:W-:-:S04]  /*0f50*/  SEL R13, RZ, 0x1, !P0 ;  /* 0x00000001ff0d7807 */ /* 0x000fc80004000000 */
[----:B------:R-:W-:-:S04]  /*0f60*/  LOP3.LUT R13, R13, 0x1, R14, 0xf8, !PT ;  /* 0x000000010d0d7812 */ /* 0x000fc800078ef80e */
[----:B------:R-:W-:-:S05]  /*0f70*/  LOP3.LUT R13, R13, R12, RZ, 0xc0, !PT ;  /* 0x0000000c0d0d7212 */ /* 0x000fca00078ec0ff */
[----:B------:R-:W-:-:S05]  /*0f80*/  IMAD.IADD R13, R14, 0x1, R13 ;  /* 0x000000010e0d7824 */ /* 0x000fca00078e020d */
[----:B------:R-:W-:Y:S01]  /*0f90*/  LOP3.LUT R0, R13, R0, RZ, 0xfc, !PT ;  /* 0x000000000d007212 */ /* 0x000fe200078efcff */
[----:B------:R-:W-:Y:S06]  /*0fa0*/  BRA `(.L_x_21) ;  /* 0x0000000000107947 */ /* 0x000fec0003800000 */
.L_x_20:
[----:B------:R-:W-:-:S04]  /*0fb0*/  LOP3.LUT R0, R0, 0x80000000, RZ, 0xc0, !PT ;  /* 0x8000000000007812 */ /* 0x000fc800078ec0ff */
[----:B------:R-:W-:Y:S01]  /*0fc0*/  LOP3.LUT R0, R0, 0x7f800000, RZ, 0xfc, !PT ;  /* 0x7f80000000007812 */ /* 0x000fe200078efcff */
[----:B------:R-:W-:Y:S06]  /*0fd0*/  BRA `(.L_x_21) ;  /* 0x0000000000047947 */ /* 0x000fec0003800000 */
.L_x_19:
[----:B------:R-:W-:-:S07]  /*0fe0*/  LEA R0, R13, R0, 0x17 ;  /* 0x000000000d007211 */ /* 0x000fce00078eb8ff */
.L_x_21:
[----:B------:R-:W-:Y:S05]  /*0ff0*/  BSYNC.RECONVERGENT B2 ;  /* 0x0000000000027941 */ /* 0x000fea0003800200 */
.L_x_18:
[----:B------:R-:W-:Y:S05]  /*1000*/  BRA `(.L_x_22) ;  /* 0x0000000000207947 */ /* 0x000fea0003800000 */
.L_x_17:
[----:B------:R-:W-:-:S04]  /*1010*/  LOP3.LUT R0, R15, 0x80000000, R0, 0x48, !PT ;  /* 0x800000000f007812 */ /* 0x000fc800078e4800 */
[----:B------:R-:W-:Y:S01]  /*1020*/  LOP3.LUT R0, R0, 0x7f800000, RZ, 0xfc, !PT ;  /* 0x7f80000000007812 */ /* 0x000fe200078efcff */
[----:B------:R-:W-:Y:S06]  /*1030*/  BRA `(.L_x_22) ;  /* 0x0000000000147947 */ /* 0x000fec0003800000 */
.L_x_16:
[----:B------:R-:W-:Y:S01]  /*1040*/  LOP3.LUT R0, R15, 0x80000000, R0, 0x48, !PT ;  /* 0x800000000f007812 */ /* 0x000fe200078e4800 */
[----:B------:R-:W-:Y:S06]  /*1050*/  BRA `(.L_x_22) ;  /* 0x00000000000c7947 */ /* 0x000fec0003800000 */
.L_x_15:
[----:B------:R-:W0:Y:S01]  /*1060*/  MUFU.RSQ R0, -QNAN ;  /* 0xffc0000000007908 */ /* 0x000e220000001400 */
[----:B------:R-:W-:Y:S05]  /*1070*/  BRA `(.L_x_22) ;  /* 0x0000000000047947 */ /* 0x000fea0003800000 */
.L_x_14:
[----:B------:R-:W-:-:S07]  /*1080*/  FADD.FTZ R0, R0, R3 ;  /* 0x0000000300007221 */ /* 0x000fce0000010000 */
.L_x_22:
[----:B------:R-:W-:Y:S05]  /*1090*/  BSYNC.RECONVERGENT B1 ;  /* 0x0000000000017941 */ /* 0x000fea0003800200 */
.L_x_12:
[----:B------:R-:W-:Y:S02]  /*10a0*/  HFMA2 R13, -RZ, RZ, 0, 0 ;  /* 0x00000000ff0d7431 */ /* 0x000fe400000001ff */
[----:B------:R-:W-:-:S04]  /*10b0*/  IMAD.MOV.U32 R12, RZ, RZ, R8 ;  /* 0x000000ffff0c7224 */ /* 0x000fc800078e0008 */
[----:B0-----:R-:W-:Y:S05]  /*10c0*/  RET.REL.NODEC R12 `(_Z8computeBiiffffPfS_S_) ;  /* 0xffffffec0ccc7950 */ /* 0x001fea0003c3ffff */
.L_x_23:
        /* <DEDUP_REMOVED lines=11> */
.L_x_69:


//--------------------- .text._Z7updatePiiffPfS_S_ --------------------------
	.section	.text._Z7updatePiiffPfS_S_,"ax",@progbits
	.align	128
        .global         _Z7updatePiiffPfS_S_
        .type           _Z7updatePiiffPfS_S_,@function
        .size           _Z7updatePiiffPfS_S_,(.L_x_70 - _Z7updatePiiffPfS_S_)
        .other          _Z7updatePiiffPfS_S_,@"STO_CUDA_ENTRY STV_DEFAULT"
_Z7updatePiiffPfS_S_:
.text._Z7updatePiiffPfS_S_:
        /* <DEDUP_REMOVED lines=18> */
[----:B------:R-:W1:Y:S01]  /*0120*/  LDCU.64 UR4, c[0x0][0x358] ;  /* 0x00006b00ff0477ac */ /* 0x000e620008000a00 */
[----:B------:R-:W-:-:S04]  /*0130*/  IMAD R5, R0, R2, R5 ;  /* 0x0000000200057224 */ /* 0x000fc800078e0205 */
[C---:B------:R-:W-:Y:S02]  /*0140*/  IMAD.IADD R3, R5.reuse, 0x1, -R2 ;  /* 0x0000000105037824 */ /* 0x040fe400078e0a02 */
[----:B------:R-:W2:Y:S01]  /*0150*/  LDC.64 R14, c[0x0][0x3a0] ;  /* 0x0000e800ff0e7b82 */ /* 0x000ea20000000a00 */
[----:B0-----:R-:W-:-:S04]  /*0160*/  IMAD.WIDE R8, R5, 0x4, R12 ;  /* 0x0000000405087825 */ /* 0x001fc800078e020c */
[----:B------:R-:W-:Y:S01]  /*0170*/  IMAD.WIDE R12, R3, 0x4, R12 ;  /* 0x00000004030c7825 */ /* 0x000fe200078e020c */
[----:B-1----:R-:W3:Y:S03]  /*0180*/  LDG.E R0, desc[UR4][R8.64+0x4] ;  /* 0x0000040408007981 */ /* 0x002ee6000c1e1900 */
[----:B------:R-:W-:Y:S01]  /*0190*/  IMAD.WIDE R10, R2, 0x4, R8 ;  /* 0x00000004020a7825 */ /* 0x000fe200078e0208 */
[----:B------:R0:W3:Y:S01]  /*01a0*/  LDG.E R17, desc[UR4][R8.64+-0x4] ;  /* 0xfffffc0408117981 */ /* 0x0000e2000c1e1900 */
[----:B------:R-:W1:Y:S03]  /*01b0*/  LDC.64 R2, c[0x0][0x388] ;  /* 0x0000e200ff027b82 */ /* 0x000e660000000a00 */
[----:B------:R-:W4:Y:S01]  /*01c0*/  LDG.E R13, desc[UR4][R12.64] ;  /* 0x000000040c0d7981 */ /* 0x000f22000c1e1900 */
[----:B--2---:R-:W-:-:S03]  /*01d0*/  IMAD.WIDE R14, R5, 0x4, R14 ;  /* 0x00000004050e7825 */ /* 0x004fc600078e020e */
[----:B------:R-:W4:Y:S04]  /*01e0*/  LDG.E R10, desc[UR4][R10.64] ;  /* 0x000000040a0a7981 */ /* 0x000f28000c1e1900 */
[----:B------:R-:W2:Y:S01]  /*01f0*/  LDG.E R15, desc[UR4][R14.64] ;  /* 0x000000040e0f7981 */ /* 0x000ea2000c1e1900 */
[----:B-1----:R-:W-:-:S04]  /*0200*/  FADD R7, R2, R3 ;  /* 0x0000000302077221 */ /* 0x002fc80000000000 */
[----:B------:R-:W-:-:S04]  /*0210*/  FADD R7, R7, R7 ;  /* 0x0000000707077221 */ /* 0x000fc80000000000 */
[----:B------:R-:W0:Y:S01]  /*0220*/  MUFU.RCP R4, R7 ;  /* 0x0000000700047308 */ /* 0x000e220000001000 */
[----:B------:R-:W-:Y:S01]  /*0230*/  BSSY.RECONVERGENT B0, `(.L_x_24) ;  /* 0x0000011000007945 */ /* 0x000fe20003800200 */
[----:B0-----:R-:W-:-:S04]  /*0240*/  FFMA R9, -R7, R4, 1 ;  /* 0x3f80000007097423 */ /* 0x001fc80000000104 */
[----:B------:R-:W-:Y:S01]  /*0250*/  FFMA R9, R4, R9, R4 ;  /* 0x0000000904097223 */ /* 0x000fe20000000004 */
[----:B---3--:R-:W-:Y:S01]  /*0260*/  FADD R0, R0, R17 ;  /* 0x0000001100007221 */ /* 0x008fe20000000000 */
[----:B----4-:R-:W-:-:S04]  /*0270*/  FADD R19, R10, R13 ;  /* 0x0000000d0a137221 */ /* 0x010fc80000000000 */
[-C--:B------:R-:W-:Y:S01]  /*0280*/  FMUL R19, R19, R2.reuse ;  /* 0x0000000213137220 */ /* 0x080fe20000400000 */
[----:B--2---:R-:W-:-:S03]  /*0290*/  FMUL R11, R15, R2 ;  /* 0x000000020f0b7220 */ /* 0x004fc60000400000 */
[----:B------:R-:W-:-:S04]  /*02a0*/  FFMA R0, R0, R3, R19 ;  /* 0x0000000300007223 */ /* 0x000fc80000000013 */
[----:B------:R-:W-:-:S04]  /*02b0*/  FFMA R0, -R11, R3, R0 ;  /* 0x000000030b007223 */ /* 0x000fc80000000100 */
[----:B------:R-:W0:Y:S01]  /*02c0*/  FCHK P0, R0, R7 ;  /* 0x0000000700007302 */ /* 0x000e220000000000 */
[----:B------:R-:W-:-:S04]  /*02d0*/  FFMA R2, R0, R9, RZ ;  /* 0x0000000900027223 */ /* 0x000fc800000000ff */
[----:B------:R-:W-:-:S04]  /*02e0*/  FFMA R3, -R7, R2, R0 ;  /* 0x0000000207037223 */ /* 0x000fc80000000100 */
[----:B------:R-:W-:Y:S01]  /*02f0*/  FFMA R9, R9, R3, R2 ;  /* 0x0000000309097223 */ /* 0x000fe20000000002 */
[----:B0-----:R-:W-:Y:S06]  /*0300*/  @!P0 BRA `(.L_x_25) ;  /* 0x00000000000c8947 */ /* 0x001fec0003800000 */
[----:B------:R-:W-:-:S07]  /*0310*/  MOV R2, 0x330 ;  /* 0x0000033000027802 */ /* 0x000fce0000000f00 */
[----:B------:R-:W-:Y:S05]  /*0320*/  CALL.REL.NOINC `($__internal_2_$__cuda_sm3x_div_rn_noftz_f32_slowpath) ;  /* 0x0000000000187944 */ /* 0x000fea0003c00000 */
[----:B------:R-:W-:-:S07]  /*0330*/  IMAD.MOV.U32 R9, RZ, RZ, R0 ;  /* 0x000000ffff097224 */ /* 0x000fce00078e0000 */
.L_x_25:
[----:B------:R-:W-:Y:S05]  /*0340*/  BSYNC.RECONVERGENT B0 ;  /* 0x0000000000007941 */ /* 0x000fea0003800200 */
.L_x_24:
[----:B------:R-:W0:Y:S02]  /*0350*/  LDC.64 R2, c[0x0][0x390] ;  /* 0x0000e400ff027b82 */ /* 0x000e240000000a00 */
[----:B0-----:R-:W-:-:S05]  /*0360*/  IMAD.WIDE R2, R5, 0x4, R2 ;  /* 0x0000000405027825 */ /* 0x001fca00078e0202 */
[----:B------:R-:W-:Y:S01]  /*0370*/  STG.E desc[UR4][R2.64], R9 ;  /* 0x0000000902007986 */ /* 0x000fe2000c101904 */
[----:B------:R-:W-:Y:S05]  /*0380*/  EXIT ;  /* 0x000000000000794d */ /* 0x000fea0003800000 */
        .weak           $__internal_2_$__cuda_sm3x_div_rn_noftz_f32_slowpath
        .type           $__internal_2_$__cuda_sm3x_div_rn_noftz_f32_slowpath,@function
        .size           $__internal_2_$__cuda_sm3x_div_rn_noftz_f32_slowpath,(.L_x_70 - $__internal_2_$__cuda_sm3x_div_rn_noftz_f32_slowpath)
$__internal_2_$__cuda_sm3x_div_rn_noftz_f32_slowpath:
[----:B------:R-:W-:Y:S01]  /*0390*/  SHF.R.U32.HI R4, RZ, 0x17, R7 ;  /* 0x00000017ff047819 */ /* 0x000fe20000011607 */
[----:B------:R-:W-:Y:S01]  /*03a0*/  BSSY.RECONVERGENT B1, `(.L_x_26) ;  /* 0x0000064000017945 */ /* 0x000fe20003800200 */
[--C-:B------:R-:W-:Y:S01]  /*03b0*/  SHF.R.U32.HI R3, RZ, 0x17, R0.reuse ;  /* 0x00000017ff037819 */ /* 0x100fe20000011600 */
[----:B------:R-:W-:Y:S01]  /*03c0*/  IMAD.MOV.U32 R8, RZ, RZ, R0 ;  /* 0x000000ffff087224 */ /* 0x000fe200078e0000 */
[----:B------:R-:W-:Y:S02]  /*03d0*/  LOP3.LUT R6, R4, 0xff, RZ, 0xc0, !PT ;  /* 0x000000ff04067812 */ /* 0x000fe400078ec0ff */
[----:B------:R-:W-:-:S03]  /*03e0*/  LOP3.LUT R4, R3, 0xff, RZ, 0xc0, !PT ;  /* 0x000000ff03047812 */ /* 0x000fc600078ec0ff */
[----:B------:R-:W-:Y:S01]  /*03f0*/  VIADD R11, R6, 0xffffffff ;  /* 0xffffffff060b7836 */ /* 0x000fe20000000000 */
[----:B------:R-:W-:-:S04]  /*0400*/  IADD3 R10, PT, PT, R4, -0x1, RZ ;  /* 0xffffffff040a7810 */ /* 0x000fc80007ffe0ff */
[----:B------:R-:W-:-:S04]  /*0410*/  ISETP.GT.U32.AND P0, PT, R11, 0xfd, PT ;  /* 0x000000fd0b00780c */ /* 0x000fc80003f04070 */
[----:B------:R-:W-:-:S13]  /*0420*/  ISETP.GT.U32.OR P0, PT, R10, 0xfd, P0 ;  /* 0x000000fd0a00780c */ /* 0x000fda0000704470 */
[----:B------:R-:W-:Y:S01]  /*0430*/  @!P0 IMAD.MOV.U32 R9, RZ, RZ, RZ ;  /* 0x000000ffff098224 */ /* 0x000fe200078e00ff */
[----:B------:R-:W-:Y:S06]  /*0440*/  @!P0 BRA `(.L_x_27) ;  /* 0x0000000000608947 */ /* 0x000fec0003800000 */
[----:B------:R-:W-:Y:S01]  /*0450*/  FSETP.GTU.FTZ.AND P0, PT, |R0|, +INF , PT ;  /* 0x7f8000000000780b */ /* 0x000fe20003f1c200 */
[----:B------:R-:W-:Y:S01]  /*0460*/  IMAD.MOV.U32 R3, RZ, RZ, R7 ;  /* 0x000000ffff037224 */ /* 0x000fe200078e0007 */
        /* <DEDUP_REMOVED lines=22> */
.L_x_27:
[----:B------:R-:W-:Y:S01]  /*05d0*/  LEA R0, R6, 0xc0800000, 0x17 ;  /* 0xc080000006007811 */ /* 0x000fe200078eb8ff */
[----:B------:R-:W-:Y:S01]  /*05e0*/  VIADD R3, R4, 0xffffff81 ;  /* 0xffffff8104037836 */ /* 0x000fe20000000000 */
[----:B------:R-:W-:Y:S03]  /*05f0*/  BSSY.RECONVERGENT B2, `(.L_x_32) ;  /* 0x0000035000027945 */ /* 0x000fe60003800200 */
[----:B------:R-:W-:Y:S01]  /*0600*/  IMAD.IADD R7, R7, 0x1, -R0 ;  /* 0x0000000107077824 */ /* 0x000fe200078e0a00 */
[C---:B------:R-:W-:Y:S01]  /*0610*/  IADD3 R6, PT, PT, R3.reuse, 0x7f, -R6 ;  /* 0x0000007f03067810 */ /* 0x040fe20007ffe806 */
[----:B------:R-:W-:Y:S02]  /*0620*/  IMAD R0, R3, -0x800000, R8 ;  /* 0xff80000003007824 */ /* 0x000fe400078e0208 */
[----:B------:R-:W0:Y:S01]  /*0630*/  MUFU.RCP R10, R7 ;  /* 0x00000007000a7308 */ /* 0x000e220000001000 */
[----:B------:R-:W-:Y:S01]  /*0640*/  FADD.FTZ R11, -R7, -RZ ;  /* 0x800000ff070b7221 */ /* 0x000fe20000010100 */
[----:B------:R-:W-:-:S03]  /*0650*/  IMAD.IADD R6, R6, 0x1, R9 ;  /* 0x0000000106067824 */ /* 0x000fc600078e0209 */
[----:B0-----:R-:W-:-:S04]  /*0660*/  FFMA R13, R10, R11, 1 ;  /* 0x3f8000000a0d7423 */ /* 0x001fc8000000000b */
[----:B------:R-:W-:-:S04]  /*0670*/  FFMA R15, R10, R13, R10 ;  /* 0x0000000d0a0f7223 */ /* 0x000fc8000000000a */
[----:B------:R-:W-:-:S04]  /*0680*/  FFMA R4, R0, R15, RZ ;  /* 0x0000000f00047223 */ /* 0x000fc800000000ff */
[----:B------:R-:W-:-:S04]  /*0690*/  FFMA R13, R11, R4, R0 ;  /* 0x000000040b0d7223 */ /* 0x000fc80000000000 */
[----:B------:R-:W-:-:S04]  /*06a0*/  FFMA R4, R15, R13, R4 ;  /* 0x0000000d0f047223 */ /* 0x000fc80000000004 */
[----:B------:R-:W-:-:S04]  /*06b0*/  FFMA R11, R11, R4, R0 ;  /* 0x000000040b0b7223 */ /* 0x000fc80000000000 */
[----:B------:R-:W-:-:S05]  /*06c0*/  FFMA R0, R15, R11, R4 ;  /* 0x0000000b0f007223 */ /* 0x000fca0000000004 */
[----:B------:R-:W-:-:S04]  /*06d0*/  SHF.R.U32.HI R3, RZ, 0x17, R0 ;  /* 0x00000017ff037819 */ /* 0x000fc80000011600 */
[----:B------:R-:W-:-:S04]  /*06e0*/  LOP3.LUT R3, R3, 0xff, RZ, 0xc0, !PT ;  /* 0x000000ff03037812 */ /* 0x000fc800078ec0ff */
[----:B------:R-:W-:-:S05]  /*06f0*/  IADD3 R8, PT, PT, R3, R6, RZ ;  /* 0x0000000603087210 */ /* 0x000fca0007ffe0ff */
[----:B------:R-:W-:-:S05]  /*0700*/  VIADD R3, R8, 0xffffffff ;  /* 0xffffffff08037836 */ /* 0x000fca0000000000 */
        /* <DEDUP_REMOVED lines=9> */
[-C--:B------:R-:W-:Y:S01]  /*07a0*/  FFMA.RZ R3, R15, R11.reuse, R4 ;  /* 0x0000000b0f037223 */ /* 0x080fe2000000c004 */
[C---:B------:R-:W-:Y:S01]  /*07b0*/  VIADD R7, R8.reuse, 0x20 ;  /* 0x0000002008077836 */ /* 0x040fe20000000000 */
[C---:B------:R-:W-:Y:S02]  /*07c0*/  ISETP.NE.AND P2, PT, R8.reuse, RZ, PT ;  /* 0x000000ff0800720c */ /* 0x040fe40003f45270 */
[----:B------:R-:W-:Y:S01]  /*07d0*/  ISETP.NE.AND P1, PT, R8, RZ, PT ;  /* 0x000000ff0800720c */ /* 0x000fe20003f25270 */
[----:B------:R-:W-:Y:S01]  /*07e0*/  IMAD.MOV R8, RZ, RZ, -R8 ;  /* 0x000000ffff087224 */ /* 0x000fe200078e0a08 */
[----:B------:R-:W-:Y:S01]  /*07f0*/  LOP3.LUT R6, R3, 0x7fffff, RZ, 0xc0, !PT ;  /* 0x007fffff03067812 */ /* 0x000fe200078ec0ff */
[CCC-:B------:R-:W-:Y:S01]  /*0800*/  FFMA.RP R3, R15.reuse, R11.reuse, R4.reuse ;  /* 0x0000000b0f037223 */ /* 0x1c0fe20000008004 */
[----:B------:R-:W-:Y:S02]  /*0810*/  FFMA.RM R4, R15, R11, R4 ;  /* 0x0000000b0f047223 */ /* 0x000fe40000004004 */
[----:B------:R-:W-:-:S03]  /*0820*/  LOP3.LUT R6, R6, 0x800000, RZ, 0xfc, !PT ;  /* 0x0080000006067812 */ /* 0x000fc600078efcff */
[----:B------:R-:W-:Y:S02]  /*0830*/  FSETP.NEU.FTZ.AND P0, PT, R3, R4, PT ;  /* 0x000000040300720b */ /* 0x000fe40003f1d000 */
[----:B------:R-:W-:Y:S02]  /*0840*/  SHF.L.U32 R7, R6, R7, RZ ;  /* 0x0000000706077219 */ /* 0x000fe400000006ff */
[----:B------:R-:W-:Y:S02]  /*0850*/  SEL R3, R8, RZ, P2 ;  /* 0x000000ff08037207 */ /* 0x000fe40001000000 */
[----:B------:R-:W-:Y:S02]  /*0860*/  ISETP.NE.AND P1, PT, R7, RZ, P1 ;  /* 0x000000ff0700720c */ /* 0x000fe40000f25270 */
[----:B------:R-:W-:Y:S02]  /*0870*/  SHF.R.U32.HI R3, RZ, R3, R6 ;  /* 0x00000003ff037219 */ /* 0x000fe40000011606 */
[----:B------:R-:W-:-:S02]  /*0880*/  PLOP3.LUT P0, PT, P0, P1, PT, 0xf8, 0x8f ;  /* 0x00000000008f781c */ /* 0x000fc40000703f70 */
[----:B------:R-:W-:Y:S02]  /*0890*/  SHF.R.U32.HI R7, RZ, 0x1, R3 ;  /* 0x00000001ff077819 */ /* 0x000fe40000011603 */
[----:B------:R-:W-:-:S04]  /*08a0*/  SEL R4, RZ, 0x1, !P0 ;  /* 0x00000001ff047807 */ /* 0x000fc80004000000 */
[----:B------:R-:W-:-:S04]  /*08b0*/  LOP3.LUT R4, R4, 0x1, R7, 0xf8, !PT ;  /* 0x0000000104047812 */ /* 0x000fc800078ef807 */
[----:B------:R-:W-:-:S04]  /*08c0*/  LOP3.LUT R4, R4, R3, RZ, 0xc0, !PT ;  /* 0x0000000304047212 */ /* 0x000fc800078ec0ff */
[----:B------:R-:W-:-:S04]  /*08d0*/  IADD3 R7, PT, PT, R7, R4, RZ ;  /* 0x0000000407077210 */ /* 0x000fc80007ffe0ff */
[----:B------:R-:W-:Y:S01]  /*08e0*/  LOP3.LUT R0, R7, R0, RZ, 0xfc, !PT ;  /* 0x0000000007007212 */ /* 0x000fe200078efcff */
[----:B------:R-:W-:Y:S06]  /*08f0*/  BRA `(.L_x_35) ;  /* 0x0000000000107947 */ /* 0x000fec0003800000 */
.L_x_34:
[----:B------:R-:W-:-:S04]  /*0900*/  LOP3.LUT R0, R0, 0x80000000, RZ, 0xc0, !PT ;  /* 0x8000000000007812 */ /* 0x000fc800078ec0ff */
[----:B------:R-:W-:Y:S01]  /*0910*/  LOP3.LUT R0, R0, 0x7f800000, RZ, 0xfc, !PT ;  /* 0x7f80000000007812 */ /* 0x000fe200078efcff */
[----:B------:R-:W-:Y:S06]  /*0920*/  BRA `(.L_x_35) ;  /* 0x0000000000047947 */ /* 0x000fec0003800000 */
.L_x_33:
[----:B------:R-:W-:-:S07]  /*0930*/  IMAD R0, R6, 0x800000, R0 ;  /* 0x0080000006007824 */ /* 0x000fce00078e0200 */
.L_x_35:
[----:B------:R-:W-:Y:S05]  /*0940*/  BSYNC.RECONVERGENT B2 ;  /* 0x0000000000027941 */ /* 0x000fea0003800200 */
.L_x_32:
[----:B------:R-:W-:Y:S05]  /*0950*/  BRA `(.L_x_36) ;  /* 0x0000000000207947 */ /* 0x000fea0003800000 */
.L_x_31:
[----:B------:R-:W-:-:S04]  /*0960*/  LOP3.LUT R0, R7, 0x80000000, R8, 0x48, !PT ;  /* 0x8000000007007812 */ /* 0x000fc800078e4808 */
[----:B------:R-:W-:Y:S01]  /*0970*/  LOP3.LUT R0, R0, 0x7f800000, RZ, 0xfc, !PT ;  /* 0x7f80000000007812 */ /* 0x000fe200078efcff */
[----:B------:R-:W-:Y:S06]  /*0980*/  BRA `(.L_x_36) ;  /* 0x0000000000147947 */ /* 0x000fec0003800000 */
.L_x_30:
[----:B------:R-:W-:Y:S01]  /*0990*/  LOP3.LUT R0, R7, 0x80000000, R8, 0x48, !PT ;  /* 0x8000000007007812 */ /* 0x000fe200078e4808 */
[----:B------:R-:W-:Y:S06]  /*09a0*/  BRA `(.L_x_36) ;  /* 0x00000000000c7947 */ /* 0x000fec0003800000 */
.L_x_29:
[----:B------:R-:W0:Y:S01]  /*09b0*/  MUFU.RSQ R0, -QNAN ;  /* 0xffc0000000007908 */ /* 0x000e220000001400 */
[----:B------:R-:W-:Y:S05]  /*09c0*/  BRA `(.L_x_36) ;  /* 0x0000000000047947 */ /* 0x000fea0003800000 */
.L_x_28:
[----:B------:R-:W-:-:S07]  /*09d0*/  FADD.FTZ R0, R0, R3 ;  /* 0x0000000300007221 */ /* 0x000fce0000010000 */
.L_x_36:
[----:B------:R-:W-:Y:S05]  /*09e0*/  BSYNC.RECONVERGENT B1 ;  /* 0x0000000000017941 */ /* 0x000fea0003800200 */
.L_x_26:
[----:B------:R-:W-:-:S04]  /*09f0*/  IMAD.MOV.U32 R3, RZ, RZ, 0x0 ;  /* 0x00000000ff037424 */ /* 0x000fc800078e00ff */
[----:B0-----:R-:W-:Y:S05]  /*0a00*/  RET.REL.NODEC R2 `(_Z7updatePiiffPfS_S_) ;  /* 0xfffffff4027c7950 */ /* 0x001fea0003c3ffff */
.L_x_37:
        /* <DEDUP_REMOVED lines=15> */
.L_x_70:


//--------------------- .text._Z6copyPNiiPfS_     --------------------------
	.section	.text._Z6copyPNiiPfS_,"ax",@progbits
	.align	128
        .global         _Z6copyPNiiPfS_
        .type           _Z6copyPNiiPfS_,@function
        .size           _Z6copyPNiiPfS_,(.L_x_75 - _Z6copyPNiiPfS_)
        .other          _Z6copyPNiiPfS_,@"STO_CUDA_ENTRY STV_DEFAULT"
_Z6copyPNiiPfS_:
.text._Z6copyPNiiPfS_:
        /* <DEDUP_REMOVED lines=15> */
[----:B------:R-:W2:Y:S01]  /*00f0*/  LDC.64 R4, c[0x0][0x390] ;  /* 0x0000e400ff047b82 */ /* 0x000ea20000000a00 */
[----:B0-----:R-:W-:-:S06]  /*0100*/  IMAD.WIDE R2, R7, 0x4, R2 ;  /* 0x0000000407027825 */ /* 0x001fcc00078e0202 */
[----:B-1----:R-:W3:Y:S01]  /*0110*/  LDG.E R3, desc[UR4][R2.64] ;  /* 0x0000000402037981 */ /* 0x002ee2000c1e1900 */
[----:B--2---:R-:W-:-:S05]  /*0120*/  IMAD.WIDE R4, R7, 0x4, R4 ;  /* 0x0000000407047825 */ /* 0x004fca00078e0204 */
[----:B---3--:R-:W-:Y:S01]  /*0130*/  STG.E desc[UR4][R4.64], R3 ;  /* 0x0000000304007986 */ /* 0x008fe2000c101904 */
[----:B------:R-:W-:Y:S05]  /*0140*/  EXIT ;  /* 0x000000000000794d */ /* 0x000fea0003800000 */
.L_x_38:
        /* <DEDUP_REMOVED lines=11> */
.L_x_75:


//--------------------- .text._Z8copyUnVniiPfS_S_S_ --------------------------
	.section	.text._Z8copyUnVniiPfS_S_S_,"ax",@progbits
	.align	128
        .global         _Z8copyUnVniiPfS_S_S_
        .type           _Z8copyUnVniiPfS_S_S_,@function
        .size           _Z8copyUnVniiPfS_S_S_,(.L_x_76 - _Z8copyUnVniiPfS_S_S_)
        .other          _Z8copyUnVniiPfS_S_S_,@"STO_CUDA_ENTRY STV_DEFAULT"
_Z8copyUnVniiPfS_S_S_:
.text._Z8copyUnVniiPfS_S_S_:
        /* <DEDUP_REMOVED lines=17> */
[----:B0-----:R-:W-:-:S07]  /*0110*/  IMAD.WIDE R2, R11, 0x4, R2 ;  /* 0x000000040b027825 */ /* 0x001fce00078e0202 */
[----:B------:R-:W0:Y:S01]  /*0120*/  LDC.64 R8, c[0x0][0x398] ;  /* 0x0000e600ff087b82 */ /* 0x000e220000000a00 */
[----:B-1----:R-:W4:Y:S01]  /*0130*/  LDG.E R3, desc[UR4][R2.64] ;  /* 0x0000000402037981 */ /* 0x002f22000c1e1900 */
[----:B--2---:R-:W-:-:S04]  /*0140*/  IMAD.WIDE R4, R11, 0x4, R4 ;  /* 0x000000040b047825 */ /* 0x004fc800078e0204 */
[C---:B---3--:R-:W-:Y:S01]  /*0150*/  IMAD.WIDE R6, R11.reuse, 0x4, R6 ;  /* 0x000000040b067825 */ /* 0x048fe200078e0206 */
[----:B----4-:R-:W-:Y:S05]  /*0160*/  STG.E desc[UR4][R4.64], R3 ;  /* 0x0000000304007986 */ /* 0x010fea000c101904 */
[----:B------:R-:W2:Y:S01]  /*0170*/  LDG.E R7, desc[UR4][R6.64] ;  /* 0x0000000406077981 */ /* 0x000ea2000c1e1900 */
[----:B0-----:R-:W-:-:S05]  /*0180*/  IMAD.WIDE R8, R11, 0x4, R8 ;  /* 0x000000040b087825 */ /* 0x001fca00078e0208 */
[----:B--2---:R-:W-:Y:S01]  /*0190*/  STG.E desc[UR4][R8.64], R7 ;  /* 0x0000000708007986 */ /* 0x004fe2000c101904 */
[----:B------:R-:W-:Y:S05]  /*01a0*/  EXIT ;  /* 0x000000000000794d */ /* 0x000fea0003800000 */
.L_x_39:
        /* <DEDUP_REMOVED lines=13> */
.L_x_76:


//--------------------- .text._Z8updateUViifffffffPfS_S_S_S_ --------------------------
	.section	.text._Z8updateUViifffffffPfS_S_S_S_,"ax",@progbits
	.align	128
        .global         _Z8updateUViifffffffPfS_S_S_S_
        .type           _Z8updateUViifffffffPfS_S_S_S_,@function
        .size           _Z8updateUViifffffffPfS_S_S_S_,(.L_x_71 - _Z8updateUViifffffffPfS_S_S_S_)
        .other          _Z8updateUViifffffffPfS_S_S_S_,@"STO_CUDA_ENTRY STV_DEFAULT"
_Z8updateUViifffffffPfS_S_S_S_:
.text._Z8updateUViifffffffPfS_S_S_S_:
        /* <DEDUP_REMOVED lines=8> */
[----:B0-----:R-:W-:Y:S01]  /*0080*/  IMAD R3, R2, UR5, R3 ;  /* 0x0000000502037c24 */ /* 0x001fe2000f8e0203 */
[----:B--2---:R-:W-:-:S04]  /*0090*/  IADD3 R2, PT, PT, R7, -0x1, RZ ;  /* 0xffffffff07027810 */ /* 0x004fc80007ffe0ff */
[----:B------:R-:W-:Y:S01]  /*00a0*/  ISETP.NE.AND P0, PT, R3, RZ, PT ;  /* 0x000000ff0300720c */ /* 0x000fe20003f05270 */
[----:B-1----:R-:W-:Y:S01]  /*00b0*/  IMAD R11, R0, UR4, R11 ;  /* 0x00000004000b7c24 */ /* 0x002fe2000f8e020b */
[----:B------:R-:W-:-:S04]  /*00c0*/  IADD3 R0, PT, PT, R6, -0x1, RZ ;  /* 0xffffffff06007810 */ /* 0x000fc80007ffe0ff */
[----:B------:R-:W-:-:S04]  /*00d0*/  ISETP.LT.OR P0, PT, R11, 0x1, !P0 ;  /* 0x000000010b00780c */ /* 0x000fc80004701670 */
[----:B------:R-:W-:-:S04]  /*00e0*/  ISETP.GE.OR P0, PT, R11, R0, P0 ;  /* 0x000000000b00720c */ /* 0x000fc80000706670 */
[----:B------:R-:W-:-:S13]  /*00f0*/  ISETP.GE.OR P0, PT, R3, R2, P0 ;  /* 0x000000020300720c */ /* 0x000fda0000706670 */
[----:B------:R-:W-:Y:S05]  /*0100*/  @P0 EXIT ;  /* 0x000000000000094d */ /* 0x000fea0003800000 */
[----:B------:R-:W0:Y:S01]  /*0110*/  LDC.64 R8, c[0x0][0x3b8] ;  /* 0x0000ee00ff087b82 */ /* 0x000e220000000a00 */
[----:B------:R-:W1:Y:S01]  /*0120*/  LDCU.64 UR4, c[0x0][0x358] ;  /* 0x00006b00ff0477ac */ /* 0x000e620008000a00 */
[CC--:B------:R-:W-:Y:S01]  /*0130*/  IMAD R12, R3.reuse, R6.reuse, R11 ;  /* 0x00000006030c7224 */ /* 0x0c0fe200078e020b */
[----:B------:R-:W-:Y:S01]  /*0140*/  IADD3 R0, PT, PT, -R6, RZ, RZ ;  /* 0x000000ff06007210 */ /* 0x000fe20007ffe1ff */
[----:B------:R-:W-:-:S04]  /*0150*/  IMAD R3, R3, R6, R6 ;  /* 0x0000000603037224 */ /* 0x000fc800078e0206 */
[----:B------:R-:W2:Y:S01]  /*0160*/  LDC.64 R4, c[0x0][0x3c0] ;  /* 0x0000f000ff047b82 */ /* 0x000ea20000000a00 */
[----:B------:R-:W-:-:S07]  /*0170*/  LEA R0, R0, R3, 0x1 ;  /* 0x0000000300007211 */ /* 0x000fce00078e08ff */
[----:B------:R-:W3:Y:S01]  /*0180*/  LDC.64 R14, c[0x0][0x388] ;  /* 0x0000e200ff0e7b82 */ /* 0x000ee20000000a00 */
[----:B0-----:R-:W-:-:S05]  /*0190*/  IMAD.WIDE R18, R12, 0x4, R8 ;  /* 0x000000040c127825 */ /* 0x001fca00078e0208 */
[----:B-1----:R-:W4:Y:S01]  /*01a0*/  LDG.E R17, desc[UR4][R18.64] ;  /* 0x0000000412117981 */ /* 0x002f22000c1e1900 */
[----:B------:R-:W-:Y:S01]  /*01b0*/  IADD3 R11, PT, PT, R11, R0, RZ ;  /* 0x000000000b0b7210 */ /* 0x000fe20007ffe0ff */
[----:B------:R-:W-:Y:S02]  /*01c0*/  IMAD.WIDE R24, R6, 0x4, R18 ;  /* 0x0000000406187825 */ /* 0x000fe400078e0212 */
[----:B------:R-:W5:Y:S02]  /*01d0*/  LDG.E R28, desc[UR4][R18.64+0x4] ;  /* 0x00000404121c7981 */ /* 0x000f64000c1e1900 */
[--C-:B--2---:R-:W-:Y:S02]  /*01e0*/  IMAD.WIDE R2, R12, 0x4, R4.reuse ;  /* 0x000000040c027825 */ /* 0x104fe400078e0204 */
[----:B------:R-:W5:Y:S02]  /*01f0*/  LDG.E R21, desc[UR4][R18.64+-0x4] ;  /* 0xfffffc0412157981 */ /* 0x000f64000c1e1900 */
[----:B------:R-:W-:-:S02]  /*0200*/  IMAD.WIDE R26, R11, 0x4, R4 ;  /* 0x000000040b1a7825 */ /* 0x000fc400078e0204 */
[----:B------:R-:W5:Y:S02]  /*0210*/  LDG.E R10, desc[UR4][R24.64] ;  /* 0x00000004180a7981 */ /* 0x000f64000c1e1900 */
[----:B------:R-:W-:Y:S02]  /*0220*/  IMAD.WIDE R22, R6, 0x4, R2 ;  /* 0x0000000406167825 */ /* 0x000fe400078e0202 */
[----:B------:R-:W5:Y:S01]  /*0230*/  LDG.E R4, desc[UR4][R26.64] ;  /* 0x000000041a047981 */ /* 0x000f62000c1e1900 */
[----:B---3--:R-:W0:Y:S01]  /*0240*/  MUFU.RCP R16, R15 ;  /* 0x0000000f00107308 */ /* 0x008e220000001000 */
[----:B------:R-:W-:Y:S02]  /*0250*/  IMAD.WIDE R8, R11, 0x4, R8 ;  /* 0x000000040b087825 */ /* 0x000fe400078e0208 */
[----:B------:R-:W5:Y:S01]  /*0260*/  LDG.E R5, desc[UR4][R22.64] ;  /* 0x0000000416057981 */ /* 0x000f62000c1e1900 */
[----:B------:R-:W-:Y:S03]  /*0270*/  BSSY.RECONVERGENT B0, `(.L_x_40) ;  /* 0x0000011000007945 */ /* 0x000fe60003800200 */
[----:B------:R-:W5:Y:S04]  /*0280*/  LDG.E R8, desc[UR4][R8.64] ;  /* 0x0000000408087981 */ /* 0x000f68000c1e1900 */
[----:B------:R-:W5:Y:S04]  /*0290*/  LDG.E R7, desc[UR4][R2.64+0x4] ;  /* 0x0000040402077981 */ /* 0x000f68000c1e1900 */
[----:B------:R-:W5:Y:S01]  /*02a0*/  LDG.E R6, desc[UR4][R2.64+-0x4] ;  /* 0xfffffc0402067981 */ /* 0x000f62000c1e1900 */
[----:B0-----:R-:W-:-:S03]  /*02b0*/  FFMA R13, R16, -R15, 1 ;  /* 0x3f800000100d7423 */ /* 0x001fc6000000080f */
[----:B------:R0:W5:Y:S01]  /*02c0*/  LDG.E R9, desc[UR4][R2.64] ;  /* 0x0000000402097981 */ /* 0x000162000c1e1900 */
[----:B------:R-:W-:Y:S01]  /*02d0*/  FFMA R13, R16, R13, R16 ;  /* 0x0000000d100d7223 */ /* 0x000fe20000000010 */
[----:B----4-:R-:W-:-:S04]  /*02e0*/  FMUL R0, R17, R14 ;  /* 0x0000000e11007220 */ /* 0x010fc80000400000 */
[----:B------:R-:W1:Y:S01]  /*02f0*/  FCHK P0, R0, R15 ;  /* 0x0000000f00007302 */ /* 0x000e620000000000 */
[----:B------:R-:W-:-:S04]  /*0300*/  FFMA R14, R0, R13, RZ ;  /* 0x0000000d000e7223 */ /* 0x000fc800000000ff */
[----:B------:R-:W-:-:S04]  /*0310*/  FFMA R16, R14, -R15, R0 ;  /* 0x8000000f0e107223 */ /* 0x000fc80000000000 */
[----:B0-----:R-:W-:Y:S01]  /*0320*/  FFMA R2, R13, R16, R14 ;  /* 0x000000100d027223 */ /* 0x001fe2000000000e */
[----:B-1----:R-:W-:Y:S06]  /*0330*/  @!P0 BRA `(.L_x_41) ;  /* 0x0000000000108947 */ /* 0x002fec0003800000 */
[----:B------:R-:W0:Y:S01]  /*0340*/  LDCU UR6, c[0x0][0x38c] ;  /* 0x00007180ff0677ac */ /* 0x000e220008000800 */
[----:B------:R-:W-:Y:S02]  /*0350*/  MOV R18, 0x380 ;  /* 0x0000038000127802 */ /* 0x000fe40000000f00 */
[----:B0-----:R-:W-:-:S07]  /*0360*/  MOV R23, UR6 ;  /* 0x0000000600177c02 */ /* 0x001fce0008000f00 */
[----:B-----5:R-:W-:Y:S05]  /*0370*/  CALL.REL.NOINC `($__internal_3_$__cuda_sm3x_div_rn_noftz_f32_slowpath) ;  /* 0x00000008006c7944 */ /* 0x020fea0003c00000 */
.L_x_41:
[----:B------:R-:W-:Y:S05]  /*0380*/  BSYNC.RECONVERGENT B0 ;  /* 0x0000000000007941 */ /* 0x000fea0003800200 */
.L_x_40:
[----:B------:R-:W0:Y:S01]  /*0390*/  LDC R15, c[0x0][0x390] ;  /* 0x0000e400ff0f7b82 */ /* 0x000e220000000800 */
[----:B-----5:R-:W-:Y:S01]  /*03a0*/  FADD R16, R17, -R21 ;  /* 0x8000001511107221 */ /* 0x020fe20000000000 */
[----:B------:R-:W-:Y:S03]  /*03b0*/  BSSY.RECONVERGENT B0, `(.L_x_42) ;  /* 0x000000e000007945 */ /* 0x000fe60003800200 */
[----:B------:R-:W-:Y:S01]  /*03c0*/  FFMA R16, R16, -R2, R17 ;  /* 0x8000000210107223 */ /* 0x000fe20000000011 */
[----:B0-----:R-:W0:Y:S08]  /*03d0*/  MUFU.RCP R3, R15 ;  /* 0x0000000f00037308 */ /* 0x001e300000001000 */
[----:B------:R-:W1:Y:S01]  /*03e0*/  FCHK P0, R0, R15 ;  /* 0x0000000f00007302 */ /* 0x000e620000000000 */
[----:B0-----:R-:W-:-:S04]  /*03f0*/  FFMA R14, R3, -R15, 1 ;  /* 0x3f800000030e7423 */ /* 0x001fc8000000080f */
[----:B------:R-:W-:-:S04]  /*0400*/  FFMA R3, R3, R14, R3 ;  /* 0x0000000e03037223 */ /* 0x000fc80000000003 */
[----:B------:R-:W-:-:S04]  /*0410*/  FFMA R13, R0, R3, RZ ;  /* 0x00000003000d7223 */ /* 0x000fc800000000ff */
[----:B------:R-:W-:-:S04]  /*0420*/  FFMA R14, R13, -R15, R0 ;  /* 0x8000000f0d0e7223 */ /* 0x000fc80000000000 */
[----:B------:R-:W-:Y:S01]  /*0430*/  FFMA R2, R3, R14, R13 ;  /* 0x0000000e03027223 */ /* 0x000fe2000000000d */
[----:B-1----:R-:W-:Y:S06]  /*0440*/  @!P0 BRA `(.L_x_43) ;  /* 0x0000000000108947 */ /* 0x002fec0003800000 */
[----:B------:R-:W0:Y:S01]  /*0450*/  LDCU UR6, c[0x0][0x390] ;  /* 0x00007200ff0677ac */ /* 0x000e220008000800 */
[----:B------:R-:W-:Y:S02]  /*0460*/  MOV R18, 0x490 ;  /* 0x0000049000127802 */ /* 0x000fe40000000f00 */
[----:B0-----:R-:W-:-:S07]  /*0470*/  MOV R23, UR6 ;  /* 0x0000000600177c02 */ /* 0x001fce0008000f00 */
[----:B------:R-:W-:Y:S05]  /*0480*/  CALL.REL.NOINC `($__internal_3_$__cuda_sm3x_div_rn_noftz_f32_slowpath) ;  /* 0x0000000800287944 */ /* 0x000fea0003c00000 */
.L_x_43:
[----:B------:R-:W-:Y:S05]  /*0490*/  BSYNC.RECONVERGENT B0 ;  /* 0x0000000000007941 */ /* 0x000fea0003800200 */
.L_x_42:
[----:B------:R-:W0:Y:S01]  /*04a0*/  LDC R3, c[0x0][0x3a0] ;  /* 0x0000e800ff037b82 */ /* 0x000e220000000800 */
[----:B------:R-:W1:Y:S02]  /*04b0*/  LDCU.64 UR6, c[0x0][0x388] ;  /* 0x00007100ff0677ac */ /* 0x000e640008000a00 */
[----:B-1----:R-:W-:Y:S01]  /*04c0*/  MOV R18, UR6 ;  /* 0x0000000600127c02 */ /* 0x002fe20008000f00 */
[----:B0-----:R-:W-:-:S04]  /*04d0*/  FADD R3, R3, R3 ;  /* 0x0000000303037221 */ /* 0x001fc80000000000 */
[----:B------:R-:W-:-:S04]  /*04e0*/  FMUL R23, R3, UR7 ;  /* 0x0000000703177c20 */ /* 0x000fc80008400000 */
[----:B------:R-:W0:Y:S08]  /*04f0*/  MUFU.RCP R0, R23 ;  /* 0x0000001700007308 */ /* 0x000e300000001000 */
[----:B------:R-:W1:Y:S01]  /*0500*/  FCHK P0, R18, R23 ;  /* 0x0000001712007302 */ /* 0x000e620000000000 */
[----:B0-----:R-:W-:-:S04]  /*0510*/  FFMA R13, -R23, R0, 1 ;  /* 0x3f800000170d7423 */ /* 0x001fc80000000100 */
[----:B------:R-:W-:Y:S01]  /*0520*/  FFMA R0, R0, R13, R0 ;  /* 0x0000000d00007223 */ /* 0x000fe20000000000 */
[----:B------:R-:W-:-:S03]  /*0530*/  FADD R13, R17, -R8 ;  /* 0x80000008110d7221 */ /* 0x000fc60000000000 */
[----:B------:R-:W-:Y:S01]  /*0540*/  FFMA R15, R0, UR6, RZ ;  /* 0x00000006000f7c23 */ /* 0x000fe200080000ff */
[----:B------:R-:W-:-:S03]  /*0550*/  FFMA R16, R13, -R2, R16 ;  /* 0x800000020d107223 */ /* 0x000fc60000000010 */
[----:B------:R-:W-:-:S04]  /*0560*/  FFMA R14, -R23, R15, UR6 ;  /* 0x00000006170e7e23 */ /* 0x000fc8000800010f */
[----:B------:R-:W-:Y:S01]  /*0570*/  FFMA R2, R0, R14, R15 ;  /* 0x0000000e00027223 */ /* 0x000fe2000000000f */
[----:B-1----:R-:W-:Y:S06]  /*0580*/  @!P0 BRA `(.L_x_44) ;  /* 0x0000000000108947 */ /* 0x002fec0003800000 */
[----:B------:R-:W0:Y:S01]  /*0590*/  LDCU UR6, c[0x0][0x388] ;  /* 0x00007100ff0677ac */ /* 0x000e220008000800 */
[----:B------:R-:W-:Y:S02]  /*05a0*/  MOV R18, 0x5d0 ;  /* 0x000005d000127802 */ /* 0x000fe40000000f00 */
[----:B0-----:R-:W-:-:S07]  /*05b0*/  MOV R0, UR6 ;  /* 0x0000000600007c02 */ /* 0x001fce0008000f00 */
[----:B------:R-:W-:Y:S05]  /*05c0*/  CALL.REL.NOINC `($__internal_3_$__cuda_sm3x_div_rn_noftz_f32_slowpath) ;  /* 0x0000000400d87944 */ /* 0x000fea0003c00000 */
.L_x_44:
[----:B------:R-:W0:Y:S01]  /*05d0*/  LDC.64 R14, c[0x0][0x3c8] ;  /* 0x0000f200ff0e7b82 */ /* 0x000e220000000a00 */
[----:B------:R-:W1:Y:S07]  /*05e0*/  LDCU UR6, c[0x0][0x388] ;  /* 0x00007100ff0677ac */ /* 0x000e6e0008000800 */
[----:B------:R-:W2:Y:S08]  /*05f0*/  LDC R23, c[0x0][0x394] ;  /* 0x0000e500ff177b82 */ /* 0x000eb00000000800 */
[----:B------:R-:W1:Y:S01]  /*0600*/  LDC R0, c[0x0][0x39c] ;  /* 0x0000e700ff007b82 */ /* 0x000e620000000800 */
[----:B0-----:R-:W-:-:S05]  /*0610*/  IMAD.WIDE R14, R12, 0x4, R14 ;  /* 0x000000040c0e7825 */ /* 0x001fca00078e020e */
[----:B------:R-:W3:Y:S04]  /*0620*/  LDG.E R13, desc[UR4][R14.64+0x4] ;  /* 0x000004040e0d7981 */ /* 0x000ee8000c1e1900 */
[----:B------:R-:W3:Y:S01]  /*0630*/  LDG.E R18, desc[UR4][R14.64+-0x4] ;  /* 0xfffffc040e127981 */ /* 0x000ee2000c1e1900 */
[----:B--2---:R-:W0:Y:S01]  /*0640*/  MUFU.RCP R19, R23 ;  /* 0x0000001700137308 */ /* 0x004e220000001000 */
[----:B-1----:R-:W-:-:S07]  /*0650*/  FMUL R0, R0, UR6 ;  /* 0x0000000600007c20 */ /* 0x002fce0008400000 */
[----:B------:R-:W1:Y:S01]  /*0660*/  FCHK P0, R0, R23 ;  /* 0x0000001700007302 */ /* 0x000e620000000000 */
[----:B0-----:R-:W-:-:S04]  /*0670*/  FFMA R20, R19, -R23, 1 ;  /* 0x3f80000013147423 */ /* 0x001fc80000000817 */
[----:B------:R-:W-:-:S04]  /*0680*/  FFMA R19, R19, R20, R19 ;  /* 0x0000001413137223 */ /* 0x000fc80000000013 */
[----:B------:R-:W-:Y:S01]  /*0690*/  FFMA R20, R0, R19, RZ ;  /* 0x0000001300147223 */ /* 0x000fe200000000ff */
[----:B---3--:R-:W-:-:S03]  /*06a0*/  FADD R13, R13, -R18 ;  /* 0x800000120d0d7221 */ /* 0x008fc60000000000 */
[----:B------:R-:W-:Y:S01]  /*06b0*/  FFMA R18, R20, -R23, R0 ;  /* 0x8000001714127223 */ /* 0x000fe20000000000 */
[----:B------:R-:W-:-:S03]  /*06c0*/  FFMA R16, R13, -R2, R16 ;  /* 0x800000020d107223 */ /* 0x000fc60000000010 */
[----:B------:R-:W-:Y:S01]  /*06d0*/  FFMA R13, R19, R18, R20 ;  /* 0x00000012130d7223 */ /* 0x000fe20000000014 */
[----:B-1----:R-:W-:Y:S06]  /*06e0*/  @!P0 BRA `(.L_x_45) ;  /* 0x0000000000148947 */ /* 0x002fec0003800000 */
[----:B------:R-:W0:Y:S01]  /*06f0*/  LDCU UR6, c[0x0][0x394] ;  /* 0x00007280ff0677ac */ /* 0x000e220008000800 */
[----:B------:R-:W-:Y:S02]  /*0700*/  MOV R18, 0x730 ;  /* 0x0000073000127802 */ /* 0x000fe40000000f00 */
[----:B0-----:R-:W-:-:S07]  /*0710*/  MOV R23, UR6 ;  /* 0x0000000600177c02 */ /* 0x001fce0008000f00 */
[----:B------:R-:W-:Y:S05]  /*0720*/  CALL.REL.NOINC `($__internal_3_$__cuda_sm3x_div_rn_noftz_f32_slowpath) ;  /* 0x0000000400807944 */ /* 0x000fea0003c00000 */
[----:B------:R-:W-:-:S07]  /*0730*/  MOV R13, R2 ;  /* 0x00000002000d7202 */ /* 0x000fce0000000f00 */
.L_x_45:
[----:B------:R-:W0:Y:S01]  /*0740*/  LDC R23, c[0x0][0x398] ;  /* 0x0000e600ff177b82 */ /* 0x000e220000000800 */
[----:B------:R-:W-:-:S04]  /*0750*/  FADD R17, R17, R17 ;  /* 0x0000001111117221 */ /* 0x000fc80000000000 */
[----:B------:R-:W-:-:S04]  /*0760*/  FADD R28, R28, -R17 ;  /* 0x800000111c1c7221 */ /* 0x000fc80000000000 */
[----:B------:R-:W-:-:S04]  /*0770*/  FADD R21, R21, R28 ;  /* 0x0000001c15157221 */ /* 0x000fc80000000000 */
[----:B------:R-:W-:Y:S01]  /*0780*/  FFMA R21, R21, R13, R16 ;  /* 0x0000000d15157223 */ /* 0x000fe20000000010 */
        /* <DEDUP_REMOVED lines=12> */
[----:B------:R-:W-:-:S07]  /*0850*/  MOV R16, R2 ;  /* 0x0000000200107202 */ /* 0x000fce0000000f00 */
.L_x_46:
[----:B------:R-:W0:Y:S01]  /*0860*/  LDC.64 R18, c[0x0][0x388] ;  /* 0x0000e200ff127b82 */ /* 0x000e220000000a00 */
[----:B------:R-:W-:Y:S01]  /*0870*/  FADD R17, R10, -R17 ;  /* 0x800000110a117221 */ /* 0x000fe20000000000 */
[----:B------:R-:W-:Y:S03]  /*0880*/  BSSY.RECONVERGENT B0, `(.L_x_47) ;  /* 0x0000013000007945 */ /* 0x000fe60003800200 */
[----:B------:R-:W-:-:S03]  /*0890*/  FADD R8, R8, R17 ;  /* 0x0000001108087221 */ /* 0x000fc60000000000 */
[----:B------:R-:W1:Y:S01]  /*08a0*/  LDC.64 R22, c[0x0][0x3a8] ;  /* 0x0000ea00ff167b82 */ /* 0x000e620000000a00 */
[----:B------:R-:W-:Y:S01]  /*08b0*/  FFMA R21, R8, R16, R21 ;  /* 0x0000001008157223 */ /* 0x000fe20000000015 */
[----:B0-----:R-:W0:Y:S01]  /*08c0*/  MUFU.RCP R2, R19 ;  /* 0x0000001300027308 */ /* 0x001e220000001000 */
[----:B------:R-:W-:Y:S01]  /*08d0*/  FMUL R0, R9, R18 ;  /* 0x0000001209007220 */ /* 0x000fe20000400000 */
[----:B-1----:R-:W-:-:S06]  /*08e0*/  IMAD.WIDE R22, R12, 0x4, R22 ;  /* 0x000000040c167825 */ /* 0x002fcc00078e0216 */
[----:B------:R-:W1:Y:S01]  /*08f0*/  FCHK P0, R0, R19 ;  /* 0x0000001300007302 */ /* 0x000e620000000000 */
[----:B------:R2:W-:Y:S01]  /*0900*/  STG.E desc[UR4][R22.64], R21 ;  /* 0x0000001516007986 */ /* 0x0005e2000c101904 */
[----:B0-----:R-:W-:-:S04]  /*0910*/  FFMA R17, R2, -R19, 1 ;  /* 0x3f80000002117423 */ /* 0x001fc80000000813 */
[----:B------:R-:W-:-:S04]  /*0920*/  FFMA R17, R2, R17, R2 ;  /* 0x0000001102117223 */ /* 0x000fc80000000002 */
[----:B------:R-:W-:-:S04]  /*0930*/  FFMA R25, R17, R0, RZ ;  /* 0x0000000011197223 */ /* 0x000fc800000000ff */
[----:B------:R-:W-:-:S04]  /*0940*/  FFMA R2, R25, -R19, R0 ;  /* 0x8000001319027223 */ /* 0x000fc80000000000 */
[----:B------:R-:W-:Y:S01]  /*0950*/  FFMA R2, R17, R2, R25 ;  /* 0x0000000211027223 */ /* 0x000fe20000000019 */
[----:B-12---:R-:W-:Y:S06]  /*0960*/  @!P0 BRA `(.L_x_48) ;  /* 0x0000000000108947 */ /* 0x006fec0003800000 */
[----:B------:R-:W0:Y:S01]  /*0970*/  LDCU UR6, c[0x0][0x38c] ;  /* 0x00007180ff0677ac */ /* 0x000e220008000800 */
[----:B------:R-:W-:Y:S02]  /*0980*/  MOV R18, 0x9b0 ;  /* 0x000009b000127802 */ /* 0x000fe40000000f00 */
[----:B0-----:R-:W-:-:S07]  /*0990*/  MOV R23, UR6 ;  /* 0x0000000600177c02 */ /* 0x001fce0008000f00 */
[----:B------:R-:W-:Y:S05]  /*09a0*/  CALL.REL.NOINC `($__internal_3_$__cuda_sm3x_div_rn_noftz_f32_slowpath) ;  /* 0x0000000000e07944 */ /* 0x000fea0003c00000 */
.L_x_48:
[----:B------:R-:W-:Y:S05]  /*09b0*/  BSYNC.RECONVERGENT B0 ;  /* 0x0000000000007941 */ /* 0x000fea0003800200 */
.L_x_47:
[----:B------:R-:W0:Y:S01]  /*09c0*/  LDC R19, c[0x0][0x390] ;  /* 0x0000e400ff137b82 */ /* 0x000e220000000800 */
[----:B------:R-:W-:Y:S01]  /*09d0*/  BSSY.RECONVERGENT B0, `(.L_x_49) ;  /* 0x000000f000007945 */ /* 0x000fe20003800200 */
[----:B0-----:R-:W0:Y:S08]  /*09e0*/  MUFU.RCP R8, R19 ;  /* 0x0000001300087308 */ /* 0x001e300000001000 */
[----:B------:R-:W1:Y:S01]  /*09f0*/  FCHK P0, R0, R19 ;  /* 0x0000001300007302 */ /* 0x000e620000000000 */
[----:B0-----:R-:W-:-:S04]  /*0a00*/  FFMA R17, R8, -R19, 1 ;  /* 0x3f80000008117423 */ /* 0x001fc80000000813 */
[----:B------:R-:W-:Y:S01]  /*0a10*/  FFMA R17, R8, R17, R8 ;  /* 0x0000001108117223 */ /* 0x000fe20000000008 */
[----:B------:R-:W-:-:S03]  /*0a20*/  FADD R8, R9, -R6 ;  /* 0x8000000609087221 */ /* 0x000fc60000000000 */
[----:B------:R-:W-:Y:S01]  /*0a30*/  FFMA R10, R17, R0, RZ ;  /* 0x00000000110a7223 */ /* 0x000fe200000000ff */
[----:B------:R-:W-:-:S03]  /*0a40*/  FFMA R8, R8, -R2, R9 ;  /* 0x8000000208087223 */ /* 0x000fc60000000009 */
[----:B------:R-:W-:-:S04]  /*0a50*/  FFMA R18, R10, -R19, R0 ;  /* 0x800000130a127223 */ /* 0x000fc80000000000 */
[----:B------:R-:W-:Y:S01]  /*0a60*/  FFMA R2, R17, R18, R10 ;  /* 0x0000001211027223 */ /* 0x000fe2000000000a */
[----:B-1----:R-:W-:Y:S06]  /*0a70*/  @!P0 BRA `(.L_x_50) ;  /* 0x0000000000108947 */ /* 0x002fec0003800000 */
[----:B------:R-:W0:Y:S01]  /*0a80*/  LDCU UR6, c[0x0][0x390] ;  /* 0x00007200ff0677ac */ /* 0x000e220008000800 */
[----:B------:R-:W-:Y:S02]  /*0a90*/  MOV R18, 0xac0 ;  /* 0x00000ac000127802 */ /* 0x000fe40000000f00 */
[----:B0-----:R-:W-:-:S07]  /*0aa0*/  MOV R23, UR6 ;  /* 0x0000000600177c02 */ /* 0x001fce0008000f00 */
[----:B------:R-:W-:Y:S05]  /*0ab0*/  CALL.REL.NOINC `($__internal_3_$__cuda_sm3x_div_rn_noftz_f32_slowpath) ;  /* 0x00000000009c7944 */ /* 0x000fea0003c00000 */
.L_x_50:
[----:B------:R-:W-:Y:S05]  /*0ac0*/  BSYNC.RECONVERGENT B0 ;  /* 0x0000000000007941 */ /* 0x000fea0003800200 */
.L_x_49:
[----:B------:R-:W0:Y:S02]  /*0ad0*/  LDCU UR6, c[0x0][0x390] ;  /* 0x00007200ff0677ac */ /* 0x000e240008000800 */
[----:B0-----:R-:W-:Y:S01]  /*0ae0*/  FMUL R23, R3, UR6 ;  /* 0x0000000603177c20 */ /* 0x001fe20008400000 */
[----:B------:R-:W0:Y:S03]  /*0af0*/  LDCU UR6, c[0x0][0x388] ;  /* 0x00007100ff0677ac */ /* 0x000e260008000800 */
[----:B------:R-:W1:Y:S01]  /*0b00*/  MUFU.RCP R0, R23 ;  /* 0x0000001700007308 */ /* 0x000e620000001000 */
[----:B0-----:R-:W-:Y:S01]  /*0b10*/  MOV R18, UR6 ;  /* 0x0000000600127c02 */ /* 0x001fe20008000f00 */
[----:B-1----:R-:W-:-:S06]  /*0b20*/  FFMA R3, -R23, R0, 1 ;  /* 0x3f80000017037423 */ /* 0x002fcc0000000100 */
[----:B------:R-:W0:Y:S01]  /*0b30*/  FCHK P0, R18, R23 ;  /* 0x0000001712007302 */ /* 0x000e220000000000 */
[----:B------:R-:W-:Y:S01]  /*0b40*/  FFMA R0, R0, R3, R0 ;  /* 0x0000000300007223 */ /* 0x000fe20000000000 */
[----:B------:R-:W-:-:S03]  /*0b50*/  FADD R3, R9, -R4 ;  /* 0x8000000409037221 */ /* 0x000fc60000000000 */
[----:B------:R-:W-:Y:S01]  /*0b60*/  FFMA R17, R0, UR6, RZ ;  /* 0x0000000600117c23 */ /* 0x000fe200080000ff */
[----:B------:R-:W-:-:S03]  /*0b70*/  FFMA R8, R3, -R2, R8 ;  /* 0x8000000203087223 */ /* 0x000fc60000000008 */
[----:B------:R-:W-:-:S04]  /*0b80*/  FFMA R10, -R23, R17, UR6 ;  /* 0x00000006170a7e23 */ /* 0x000fc80008000111 */
[----:B------:R-:W-:Y:S01]  /*0b90*/  FFMA R17, R0, R10, R17 ;  /* 0x0000000a00117223 */ /* 0x000fe20000000011 */
[----:B0-----:R-:W-:Y:S06]  /*0ba0*/  @!P0 BRA `(.L_x_51) ;  /* 0x0000000000148947 */ /* 0x001fec0003800000 */
[----:B------:R-:W0:Y:S01]  /*0bb0*/  LDCU UR6, c[0x0][0x388] ;  /* 0x00007100ff0677ac */ /* 0x000e220008000800 */
[----:B------:R-:W-:Y:S02]  /*0bc0*/  MOV R18, 0xbf0 ;  /* 0x00000bf000127802 */ /* 0x000fe40000000f00 */
[----:B0-----:R-:W-:-:S07]  /*0bd0*/  MOV R0, UR6 ;  /* 0x0000000600007c02 */ /* 0x001fce0008000f00 */
[----:B------:R-:W-:Y:S05]  /*0be0*/  CALL.REL.NOINC `($__internal_3_$__cuda_sm3x_div_rn_noftz_f32_slowpath) ;  /* 0x0000000000507944 */ /* 0x000fea0003c00000 */
[----:B------:R-:W-:-:S07]  /*0bf0*/  MOV R17, R2 ;  /* 0x0000000200117202 */ /* 0x000fce0000000f00 */
.L_x_51:
[----:B------:R-:W0:Y:S08]  /*0c00*/  LDC R19, c[0x0][0x380] ;  /* 0x0000e000ff137b82 */ /* 0x000e300000000800 */
[----:B------:R-:W1:Y:S01]  /*0c10*/  LDC.64 R2, c[0x0][0x3c8] ;  /* 0x0000f200ff027b82 */ /* 0x000e620000000a00 */
[----:B0-----:R-:W-:-:S06]  /*0c20*/  IMAD.WIDE R14, R19, 0x4, R14 ;  /* 0x00000004130e7825 */ /* 0x001fcc00078e020e */
[----:B------:R-:W2:Y:S01]  /*0c30*/  LDG.E R14, desc[UR4][R14.64] ;  /* 0x000000040e0e7981 */ /* 0x000ea2000c1e1900 */
[----:B-1----:R-:W-:Y:S02]  /*0c40*/  IMAD.WIDE R10, R11, 0x4, R2 ;  /* 0x000000040b0a7825 */ /* 0x002fe400078e0202 */
[----:B------:R-:W0:Y:S04]  /*0c50*/  LDC.64 R2, c[0x0][0x3b0] ;  /* 0x0000ec00ff027b82 */ /* 0x000e280000000a00 */
[----:B------:R-:W2:Y:S01]  /*0c60*/  LDG.E R11, desc[UR4][R10.64] ;  /* 0x000000040a0b7981 */ /* 0x000ea2000c1e1900 */
[----:B------:R-:W-:-:S04]  /*0c70*/  FADD R0, R9, R9 ;  /* 0x0000000909007221 */ /* 0x000fc80000000000 */
[--C-:B------:R-:W-:Y:S01]  /*0c80*/  FADD R9, R7, -R0.reuse ;  /* 0x8000000007097221 */ /* 0x100fe20000000000 */
[----:B------:R-:W-:-:S03]  /*0c90*/  FADD R5, R5, -R0 ;  /* 0x8000000005057221 */ /* 0x000fc60000000000 */
[----:B------:R-:W-:Y:S01]  /*0ca0*/  FADD R9, R6, R9 ;  /* 0x0000000906097221 */ /* 0x000fe20000000000 */
[----:B------:R-:W-:Y:S01]  /*0cb0*/  FADD R4, R4, R5 ;  /* 0x0000000504047221 */ /* 0x000fe20000000000 */
[----:B0-----:R-:W-:-:S04]  /*0cc0*/  IMAD.WIDE R2, R12, 0x4, R2 ;  /* 0x000000040c027825 */ /* 0x001fc800078e0202 */
[----:B--2---:R-:W-:-:S04]  /*0cd0*/  FADD R7, R14, -R11 ;  /* 0x8000000b0e077221 */ /* 0x004fc80000000000 */
[----:B------:R-:W-:-:S04]  /*0ce0*/  FFMA R8, R7, -R17, R8 ;  /* 0x8000001107087223 */ /* 0x000fc80000000008 */
[----:B------:R-:W-:-:S04]  /*0cf0*/  FFMA R9, R9, R13, R8 ;  /* 0x0000000d09097223 */ /* 0x000fc80000000008 */
[----:B------:R-:W-:-:S05]  /*0d00*/  FFMA R9, R4, R16, R9 ;  /* 0x0000001004097223 */ /* 0x000fca0000000009 */
[----:B------:R-:W-:Y:S01]  /*0d10*/  STG.E desc[UR4][R2.64], R9 ;  /* 0x0000000902007986 */ /* 0x000fe2000c101904 */
[----:B------:R-:W-:Y:S05]  /*0d20*/  EXIT ;  /* 0x000000000000794d */ /* 0x000fea0003800000 */
        .weak           $__internal_3_$__cuda_sm3x_div_rn_noftz_f32_slowpath
        .type           $__internal_3_$__cuda_sm3x_div_rn_noftz_f32_slowpath,@function
        .size           $__internal_3_$__cuda_sm3x_div_rn_noftz_f32_slowpath,(.L_x_71 - $__internal_3_$__cuda_sm3x_div_rn_noftz_f32_slowpath)
$__internal_3_$__cuda_sm3x_div_rn_noftz_f32_slowpath:
[----:B------:R-:W-:Y:S01]  /*0d30*/  SHF.R.U32.HI R19, RZ, 0x17, R23 ;  /* 0x00000017ff137819 */ /* 0x000fe20000011617 */
[----:B------:R-:W-:Y:S01]  /*0d40*/  BSSY.RECONVERGENT B1, `(.L_x_52) ;  /* 0x0000064000017945 */ /* 0x000fe20003800200 */
[----:B------:R-:W-:Y:S02]  /*0d50*/  SHF.R.U32.HI R22, RZ, 0x17, R0 ;  /* 0x00000017ff167819 */ /* 0x000fe40000011600 */
[----:B------:R-:W-:Y:S02]  /*0d60*/  LOP3.LUT R19, R19, 0xff, RZ, 0xc0, !PT ;  /* 0x000000ff13137812 */ /* 0x000fe400078ec0ff */
[----:B------:R-:W-:Y:S02]  /*0d70*/  LOP3.LUT R22, R22, 0xff, RZ, 0xc0, !PT ;  /* 0x000000ff16167812 */ /* 0x000fe400078ec0ff */
[----:B------:R-:W-:Y:S02]  /*0d80*/  IADD3 R2, PT, PT, R19, -0x1, RZ ;  /* 0xffffffff13027810 */ /* 0x000fe40007ffe0ff */
[----:B------:R-:W-:-:S02]  /*0d90*/  IADD3 R20, PT, PT, R22, -0x1, RZ ;  /* 0xffffffff16147810 */ /* 0x000fc40007ffe0ff */
[----:B------:R-:W-:Y:S02]  /*0da0*/  ISETP.GT.U32.AND P0, PT, R2, 0xfd, PT ;  /* 0x000000fd0200780c */ /* 0x000fe40003f04070 */
[----:B------:R-:W-:Y:S02]  /*0db0*/  MOV R27, R0 ;  /* 0x00000000001b7202 */ /* 0x000fe40000000f00 */
[----:B------:R-:W-:-:S13]  /*0dc0*/  ISETP.GT.U32.OR P0, PT, R20, 0xfd, P0 ;  /* 0x000000fd1400780c */ /* 0x000fda0000704470 */
[----:B------:R-:W-:Y:S01]  /*0dd0*/  @!P0 MOV R20, RZ ;  /* 0x000000ff00148202 */ /* 0x000fe20000000f00 */
        /* <DEDUP_REMOVED lines=17> */
[----:B------:R-:W-:Y:S02]  /*0ef0*/  IADD3 R20, PT, PT, R22, -0x1, RZ ;  /* 0xffffffff16147810 */ /* 0x000fe40007ffe0ff */
[----:B------:R-:W-:Y:S02]  /*0f00*/  ISETP.GE.AND P1, PT, R2, RZ, PT ;  /* 0x000000ff0200720c */ /* 0x000fe40003f26270 */
[----:B------:R-:W-:-:S11]  /*0f10*/  ISETP.GE.AND P0, PT, R20, RZ, PT ;  /* 0x000000ff1400720c */ /* 0x000fd60003f06270 */
[----:B------:R-:W-:Y:S02]  /*0f20*/  @!P1 FFMA R23, R23, 1.84467440737095516160e+19, RZ ;  /* 0x5f80000017179823 */ /* 0x000fe400000000ff */
[----:B------:R-:W-:Y:S01]  /*0f30*/  @P0 MOV R20, RZ ;  /* 0x000000ff00140202 */ /* 0x000fe20000000f00 */
[----:B------:R-:W-:Y:S01]  /*0f40*/  @!P0 FFMA R27, R0, 1.84467440737095516160e+19, RZ ;  /* 0x5f800000001b8823 */ /* 0x000fe200000000ff */
[----:B------:R-:W-:-:S04]  /*0f50*/  @!P0 MOV R20, 0xffffffc0 ;  /* 0xffffffc000148802 */ /* 0x000fc80000000f00 */
[----:B------:R-:W-:-:S07]  /*0f60*/  @!P1 IADD3 R20, PT, PT, R20, 0x40, RZ ;  /* 0x0000004014149810 */ /* 0x000fce0007ffe0ff */
.L_x_53:
[----:B------:R-:W-:Y:S01]  /*0f70*/  LEA R2, R19, 0xc0800000, 0x17 ;  /* 0xc080000013027811 */ /* 0x000fe200078eb8ff */
[----:B------:R-:W-:Y:S01]  /*0f80*/  BSSY.RECONVERGENT B2, `(.L_x_58) ;  /* 0x0000036000027945 */ /* 0x000fe20003800200 */
[----:B------:R-:W-:Y:S02]  /*0f90*/  IADD3 R22, PT, PT, R22, -0x7f, RZ ;  /* 0xffffff8116167810 */ /* 0x000fe40007ffe0ff */
[----:B------:R-:W-:-:S03]  /*0fa0*/  IADD3 R29, PT, PT, -R2, R23, RZ ;  /* 0x00000017021d7210 */ /* 0x000fc60007ffe1ff */
[C---:B------:R-:W-:Y:S01]  /*0fb0*/  IMAD R2, R22.reuse, -0x800000, R27 ;  /* 0xff80000016027824 */ /* 0x040fe200078e021b */
[----:B------:R-:W0:Y:S01]  /*0fc0*/  MUFU.RCP R24, R29 ;  /* 0x0000001d00187308 */ /* 0x000e220000001000 */
[----:B------:R-:W-:Y:S01]  /*0fd0*/  FADD.FTZ R25, -R29, -RZ ;  /* 0x800000ff1d197221 */ /* 0x000fe20000010100 */
[----:B------:R-:W-:-:S04]  /*0fe0*/  IADD3 R27, PT, PT, R22, 0x7f, -R19 ;  /* 0x0000007f161b7810 */ /* 0x000fc80007ffe813 */
[----:B------:R-:W-:Y:S01]  /*0ff0*/  IADD3 R27, PT, PT, R27, R20, RZ ;  /* 0x000000141b1b7210 */ /* 0x000fe20007ffe0ff */
        /* <DEDUP_REMOVED lines=9> */
[----:B------:R-:W-:-:S04]  /*1090*/  IADD3 R19, PT, PT, R20, R27, RZ ;  /* 0x0000001b14137210 */ /* 0x000fc80007ffe0ff */
        /* <DEDUP_REMOVED lines=11> */
[CCC-:B------:R-:W-:Y:S01]  /*1150*/  FFMA.RP R22, R23.reuse, R25.reuse, R26.reuse ;  /* 0x0000001917167223 */ /* 0x1c0fe2000000801a */
[----:B------:R-:W-:Y:S01]  /*1160*/  FFMA.RM R25, R23, R25, R26 ;  /* 0x0000001917197223 */ /* 0x000fe2000000401a */
[C---:B------:R-:W-:Y:S02]  /*1170*/  IADD3 R23, PT, PT, R19.reuse, 0x20, RZ ;  /* 0x0000002013177810 */ /* 0x040fe40007ffe0ff */
[----:B------:R-:W-:Y:S02]  /*1180*/  LOP3.LUT R20, R20, 0x7fffff, RZ, 0xc0, !PT ;  /* 0x007fffff14147812 */ /* 0x000fe400078ec0ff */
[C---:B------:R-:W-:Y:S02]  /*1190*/  ISETP.NE.AND P2, PT, R19.reuse, RZ, PT ;  /* 0x000000ff1300720c */ /* 0x040fe40003f45270 */
[----:B------:R-:W-:Y:S02]  /*11a0*/  LOP3.LUT R20, R20, 0x800000, RZ, 0xfc, !PT ;  /* 0x0080000014147812 */ /* 0x000fe400078efcff */
[----:B------:R-:W-:-:S02]  /*11b0*/  ISETP.NE.AND P1, PT, R19, RZ, PT ;  /* 0x000000ff1300720c */ /* 0x000fc40003f25270 */
[----:B------:R-:W-:Y:S02]  /*11c0*/  IADD3 R19, PT, PT, -R19, RZ, RZ ;  /* 0x000000ff13137210 */ /* 0x000fe40007ffe1ff */
[----:B------:R-:W-:Y:S02]  /*11d0*/  SHF.L.U32 R23, R20, R23, RZ ;  /* 0x0000001714177219 */ /* 0x000fe400000006ff */
[----:B------:R-:W-:Y:S02]  /*11e0*/  FSETP.NEU.FTZ.AND P0, PT, R22, R25, PT ;  /* 0x000000191600720b */ /* 0x000fe40003f1d000 */
[----:B------:R-:W-:Y:S02]  /*11f0*/  SEL R19, R19, RZ, P2 ;  /* 0x000000ff13137207 */ /* 0x000fe40001000000 */
[----:B------:R-:W-:Y:S02]  /*1200*/  ISETP.NE.AND P1, PT, R23, RZ, P1 ;  /* 0x000000ff1700720c */ /* 0x000fe40000f25270 */
[----:B------:R-:W-:-:S02]  /*1210*/  SHF.R.U32.HI R22, RZ, R19, R20 ;  /* 0x00000013ff167219 */ /* 0x000fc40000011614 */
[----:B------:R-:W-:Y:S02]  /*1220*/  PLOP3.LUT P0, PT, P0, P1, PT, 0xf8, 0x8f ;  /* 0x00000000008f781c */ /* 0x000fe40000703f70 */
[----:B------:R-:W-:Y:S02]  /*1230*/  SHF.R.U32.HI R20, RZ, 0x1, R22 ;  /* 0x00000001ff147819 */ /* 0x000fe40000011616 */
[----:B------:R-:W-:-:S04]  /*1240*/  SEL R19, RZ, 0x1, !P0 ;  /* 0x00000001ff137807 */ /* 0x000fc80004000000 */
[----:B------:R-:W-:-:S04]  /*1250*/  LOP3.LUT R19, R19, 0x1, R20, 0xf8, !PT ;  /* 0x0000000113137812 */ /* 0x000fc800078ef814 */
[----:B------:R-:W-:-:S04]  /*1260*/  LOP3.LUT R19, R19, R22, RZ, 0xc0, !PT ;  /* 0x0000001613137212 */ /* 0x000fc800078ec0ff */
[----:B------:R-:W-:-:S04]  /*1270*/  IADD3 R19, PT, PT, R20, R19, RZ ;  /* 0x0000001314137210 */ /* 0x000fc80007ffe0ff */
[----:B------:R-:W-:Y:S01]  /*1280*/  LOP3.LUT R2, R19, R2, RZ, 0xfc, !PT ;  /* 0x0000000213027212 */ /* 0x000fe200078efcff */
[----:B------:R-:W-:Y:S06]  /*1290*/  BRA `(.L_x_61) ;  /* 0x0000000000107947 */ /* 0x000fec0003800000 */
.L_x_60:
[----:B------:R-:W-:-:S04]  /*12a0*/  LOP3.LUT R2, R2, 0x80000000, RZ, 0xc0, !PT ;  /* 0x8000000002027812 */ /* 0x000fc800078ec0ff */
[----:B------:R-:W-:Y:S01]  /*12b0*/  LOP3.LUT R2, R2, 0x7f800000, RZ, 0xfc, !PT ;  /* 0x7f80000002027812 */ /* 0x000fe200078efcff */
[----:B------:R-:W-:Y:S06]  /*12c0*/  BRA `(.L_x_61) ;  /* 0x0000000000047947 */ /* 0x000fec0003800000 */
.L_x_59:
[----:B------:R-:W-:-:S07]  /*12d0*/  LEA R2, R27, R2, 0x17 ;  /* 0x000000021b027211 */ /* 0x000fce00078eb8ff */
.L_x_61:
[----:B------:R-:W-:Y:S05]  /*12e0*/  BSYNC.RECONVERGENT B2 ;  /* 0x0000000000027941 */ /* 0x000fea0003800200 */
.L_x_58:
[----:B------:R-:W-:Y:S05]  /*12f0*/  BRA `(.L_x_62) ;  /* 0x0000000000207947 */ /* 0x000fea0003800000 */
.L_x_57:
[----:B------:R-:W-:-:S04]  /*1300*/  LOP3.LUT R2, R23, 0x80000000, R27, 0x48, !PT ;  /* 0x8000000017027812 */ /* 0x000fc800078e481b */
[----:B------:R-:W-:Y:S01]  /*1310*/  LOP3.LUT R2, R2, 0x7f800000, RZ, 0xfc, !PT ;  /* 0x7f80000002027812 */ /* 0x000fe200078efcff */
[----:B------:R-:W-:Y:S06]  /*1320*/  BRA `(.L_x_62) ;  /* 0x0000000000147947 */ /* 0x000fec0003800000 */
.L_x_56:
[----:B------:R-:W-:Y:S01]  /*1330*/  LOP3.LUT R2, R23, 0x80000000, R27, 0x48, !PT ;  /* 0x8000000017027812 */ /* 0x000fe200078e481b */
[----:B------:R-:W-:Y:S06]  /*1340*/  BRA `(.L_x_62) ;  /* 0x00000000000c7947 */ /* 0x000fec0003800000 */
.L_x_55:
[----:B------:R-:W0:Y:S01]  /*1350*/  MUFU.RSQ R2, -QNAN ;  /* 0xffc0000000027908 */ /* 0x000e220000001400 */
[----:B------:R-:W-:Y:S05]  /*1360*/  BRA `(.L_x_62) ;  /* 0x0000000000047947 */ /* 0x000fea0003800000 */
.L_x_54:
[----:B------:R-:W-:-:S07]  /*1370*/  FADD.FTZ R2, R0, R23 ;  /* 0x0000001700027221 */ /* 0x000fce0000010000 */
.L_x_62:
[----:B------:R-:W-:Y:S05]  /*1380*/  BSYNC.RECONVERGENT B1 ;  /* 0x0000000000017941 */ /* 0x000fea0003800200 */
.L_x_52:
[----:B------:R-:W-:-:S04]  /*1390*/  HFMA2 R19, -RZ, RZ, 0, 0 ;  /* 0x00000000ff137431 */ /* 0x000fc800000001ff */
[----:B0-----:R-:W-:Y:S05]  /*13a0*/  RET.REL.NODEC R18 `(_Z8updateUViifffffffPfS_S_S_S_) ;  /* 0xffffffec12147950 */ /* 0x001fea0003c3ffff */
.L_x_63:
        /* <DEDUP_REMOVED lines=13> */
.L_x_71:


//--------------------- .text._Z17updateUV_TBBoundsiiiPfS_ --------------------------
	.section	.text._Z17updateUV_TBBoundsiiiPfS_,"ax",@progbits
	.align	128
        .global         _Z17updateUV_TBBoundsiiiPfS_
        .type           _Z17updateUV_TBBoundsiiiPfS_,@function
        .size           _Z17updateUV_TBBoundsiiiPfS_,(.L_x_78 - _Z17updateUV_TBBoundsiiiPfS_)
        .other          _Z17updateUV_TBBoundsiiiPfS_,@"STO_CUDA_ENTRY STV_DEFAULT"
_Z17updateUV_TBBoundsiiiPfS_:
.text._Z17updateUV_TBBoundsiiiPfS_:
[----:B------:R-:W-:Y:S01]  /*0000*/  LDC R1, c[0x0][0x37c] ;  /* 0x0000df00ff017b82 */ /* 0x000fe20000000800 */
[----:B------:R-:W0:Y:S01]  /*0010*/  S2R R0, SR_TID.X ;  /* 0x0000000000007919 */ /* 0x000e220000002100 */
[----:B------:R-:W0:Y:S01]  /*0020*/  LDCU UR4, c[0x0][0x360] ;  /* 0x00006c00ff0477ac */ /* 0x000e220008000800 */
[----:B------:R-:W0:Y:S01]  /*0030*/  S2R R3, SR_CTAID.X ;  /* 0x0000000000037919 */ /* 0x000e220000002500 */
[----:B------:R-:W1:Y:S01]  /*0040*/  LDCU UR5, c[0x0][0x380] ;  /* 0x00007000ff0577ac */ /* 0x000e620008000800 */
[----:B0-----:R-:W-:-:S05]  /*0050*/  IMAD R0, R3, UR4, R0 ;  /* 0x0000000403007c24 */ /* 0x001fca000f8e0200 */
[----:B-1----:R-:W-:-:S13]  /*0060*/  ISETP.GE.AND P0, PT, R0, UR5, PT ;  /* 0x0000000500007c0c */ /* 0x002fda000bf06270 */
[----:B------:R-:W-:Y:S05]  /*0070*/  @P0 EXIT ;  /* 0x000000000000094d */ /* 0x000fea0003800000 */
[----:B------:R-:W0:Y:S01]  /*0080*/  LDC.64 R2, c[0x0][0x390] ;  /* 0x0000e400ff027b82 */ /* 0x000e220000000a00 */
[----:B------:R-:W1:Y:S01]  /*0090*/  LDCU UR6, c[0x0][0x384] ;  /* 0x00007080ff0677ac */ /* 0x000e620008000800 */
[----:B------:R-:W2:Y:S06]  /*00a0*/  LDCU.64 UR4, c[0x0][0x358] ;  /* 0x00006b00ff0477ac */ /* 0x000eac0008000a00 */
[----:B------:R-:W3:Y:S08]  /*00b0*/  LDC.64 R4, c[0x0][0x398] ;  /* 0x0000e600ff047b82 */ /* 0x000ef00000000a00 */
[----:B------:R-:W4:Y:S01]  /*00c0*/  LDC R9, c[0x0][0x388] ;  /* 0x0000e200ff097b82 */ /* 0x000f220000000800 */
[----:B-1----:R-:W-:-:S04]  /*00d0*/  IMAD R7, R0, UR6, RZ ;  /* 0x0000000600077c24 */ /* 0x002fc8000f8e02ff */
[----:B0-----:R-:W-:-:S05]  /*00e0*/  IMAD.WIDE R2, R7, 0x4, R2 ;  /* 0x0000000407027825 */ /* 0x001fca00078e0202 */
[----:B--2---:R-:W-:Y:S01]  /*00f0*/  STG.E desc[UR4][R2.64], RZ ;  /* 0x000000ff02007986 */ /* 0x004fe2000c101904 */
[----:B---3--:R-:W-:-:S05]  /*0100*/  IMAD.WIDE R4, R7, 0x4, R4 ;  /* 0x0000000407047825 */ /* 0x008fca00078e0204 */
[----:B------:R-:W-:Y:S01]  /*0110*/  STG.E desc[UR4][R4.64], RZ ;  /* 0x000000ff04007986 */ /* 0x000fe2000c101904 */
[----:B----4-:R-:W-:-:S04]  /*0120*/  IMAD.WIDE R10, R9, 0x4, R2 ;  /* 0x00000004090a7825 */ /* 0x010fc800078e0202 */
[----:B------:R-:W-:Y:S01]  /*0130*/  IMAD.WIDE R6, R9, 0x4, R4 ;  /* 0x0000000409067825 */ /* 0x000fe200078e0204 */
[----:B------:R-:W-:Y:S04]  /*0140*/  STG.E desc[UR4][R10.64], RZ ;  /* 0x000000ff0a007986 */ /* 0x000fe8000c101904 */
[----:B------:R-:W-:Y:S01]  /*0150*/  STG.E desc[UR4][R6.64], RZ ;  /* 0x000000ff06007986 */ /* 0x000fe2000c101904 */
[----:B------:R-:W-:Y:S05]  /*0160*/  EXIT ;  /* 0x000000000000794d */ /* 0x000fea0003800000 */
.L_x_64:
        /* <DEDUP_REMOVED lines=9> */
.L_x_78:


//--------------------- .text._Z17updateUV_RLBoundsiiPfS_ --------------------------
	.section	.text._Z17updateUV_RLBoundsiiPfS_,"ax",@progbits
	.align	128
        .global         _Z17updateUV_RLBoundsiiPfS_
        .type           _Z17updateUV_RLBoundsiiPfS_,@function
        .size           _Z17updateUV_RLBoundsiiPfS_,(.L_x_79 - _Z17updateUV_RLBoundsiiPfS_)
        .other          _Z17updateUV_RLBoundsiiPfS_,@"STO_CUDA_ENTRY STV_DEFAULT"
_Z17updateUV_RLBoundsiiPfS_:
.text._Z17updateUV_RLBoundsiiPfS_:
        /* <DEDUP_REMOVED lines=9> */
[----:B------:R-:W1:Y:S01]  /*0090*/  LDCU.64 UR4, c[0x0][0x358] ;  /* 0x00006b00ff0477ac */ /* 0x000e620008000a00 */
[----:B------:R-:W-:-:S06]  /*00a0*/  HFMA2 R11, -RZ, RZ, 1.875, 0 ;  /* 0x3f800000ff0b7431 */ /* 0x000fcc00000001ff */
[----:B------:R-:W2:Y:S08]  /*00b0*/  LDC.64 R4, c[0x0][0x390] ;  /* 0x0000e400ff047b82 */ /* 0x000eb00000000a00 */
[----:B------:R-:W3:Y:S01]  /*00c0*/  LDC R9, c[0x0][0x384] ;  /* 0x0000e100ff097b82 */ /* 0x000ee20000000800 */
[----:B0-----:R-:W-:-:S05]  /*00d0*/  IMAD.WIDE R2, R7, 0x4, R2 ;  /* 0x0000000407027825 */ /* 0x001fca00078e0202 */
[----:B-1----:R-:W-:Y:S01]  /*00e0*/  STG.E desc[UR4][R2.64], RZ ;  /* 0x000000ff02007986 */ /* 0x002fe2000c101904 */
[----:B--2---:R-:W-:-:S05]  /*00f0*/  IMAD.WIDE R4, R7, 0x4, R4 ;  /* 0x0000000407047825 */ /* 0x004fca00078e0204 */
[----:B------:R-:W-:Y:S01]  /*0100*/  STG.E desc[UR4][R4.64], RZ ;  /* 0x000000ff04007986 */ /* 0x000fe2000c101904 */
[----:B---3--:R-:W-:-:S04]  /*0110*/  IMAD.WIDE R6, R9, 0x4, R2 ;  /* 0x0000000409067825 */ /* 0x008fc800078e0202 */
[----:B------:R-:W-:Y:S01]  /*0120*/  IMAD.WIDE R8, R9, 0x4, R4 ;  /* 0x0000000409087825 */ /* 0x000fe200078e0204 */
[----:B------:R-:W-:Y:S04]  /*0130*/  STG.E desc[UR4][R6.64], R11 ;  /* 0x0000000b06007986 */ /* 0x000fe8000c101904 */
[----:B------:R-:W-:Y:S01]  /*0140*/  STG.E desc[UR4][R8.64], RZ ;  /* 0x000000ff08007986 */ /* 0x000fe2000c101904 */
[----:B------:R-:W-:Y:S05]  /*0150*/  EXIT ;  /* 0x000000000000794d */ /* 0x000fea0003800000 */
.L_x_65:
        /* <DEDUP_REMOVED lines=10> */
.L_x_79:


//--------------------- .text._Z13updateP_LinesiiiPf --------------------------
	.section	.text._Z13updateP_LinesiiiPf,"ax",@progbits
	.align	128
        .global         _Z13updateP_LinesiiiPf
        .type           _Z13updateP_LinesiiiPf,@function
        .size           _Z13updateP_LinesiiiPf,(.L_x_80 - _Z13updateP_LinesiiiPf)
        .other          _Z13updateP_LinesiiiPf,@"STO_CUDA_ENTRY STV_DEFAULT"
_Z13updateP_LinesiiiPf:
.text._Z13updateP_LinesiiiPf:
        /* <DEDUP_REMOVED lines=8> */
[----:B------:R-:W0:Y:S01]  /*0080*/  LDCU UR6, c[0x0][0x384] ;  /* 0x00007080ff0677ac */ /* 0x000e220008000800 */
[----:B------:R-:W1:Y:S01]  /*0090*/  LDC.64 R4, c[0x0][0x390] ;  /* 0x0000e400ff047b82 */ /* 0x000e620000000a00 */
[----:B------:R-:W2:Y:S01]  /*00a0*/  LDCU UR7, c[0x0][0x388] ;  /* 0x00007100ff0777ac */ /* 0x000ea20008000800 */
[----:B------:R-:W3:Y:S01]  /*00b0*/  LDCU.64 UR4, c[0x0][0x358] ;  /* 0x00006b00ff0477ac */ /* 0x000ee20008000a00 */
[----:B0-----:R-:W-:-:S05]  /*00c0*/  IMAD R7, R0, UR6, RZ ;  /* 0x0000000600077c24 */ /* 0x001fca000f8e02ff */
[----:B--2---:R-:W-:-:S05]  /*00d0*/  IADD3 R3, PT, PT, R7, UR7, RZ ;  /* 0x0000000707037c10 */ /* 0x004fca000fffe0ff */
[----:B-1----:R-:W-:-:S05]  /*00e0*/  IMAD.WIDE R2, R3, 0x4, R4 ;  /* 0x0000000403027825 */ /* 0x002fca00078e0204 */
[----:B---3--:R-:W2:Y:S01]  /*00f0*/  LDG.E R9, desc[UR4][R2.64+-0x4] ;  /* 0xfffffc0402097981 */ /* 0x008ea2000c1e1900 */
[----:B------:R-:W-:-:S03]  /*0100*/  IMAD.WIDE R4, R7, 0x4, R4 ;  /* 0x0000000407047825 */ /* 0x000fc600078e0204 */
[----:B--2---:R-:W-:Y:S04]  /*0110*/  STG.E desc[UR4][R2.64], R9 ;  /* 0x0000000902007986 */ /* 0x004fe8000c101904 */
[----:B------:R-:W2:Y:S04]  /*0120*/  LDG.E R7, desc[UR4][R4.64+0x4] ;  /* 0x0000040404077981 */ /* 0x000ea8000c1e1900 */
[----:B--2---:R-:W-:Y:S01]  /*0130*/  STG.E desc[UR4][R4.64], R7 ;  /* 0x0000000704007986 */ /* 0x004fe2000c101904 */
[----:B------:R-:W-:Y:S05]  /*0140*/  EXIT ;  /* 0x000000000000794d */ /* 0x000fea0003800000 */
.L_x_66:
        /* <DEDUP_REMOVED lines=11> */
.L_x_80:


//--------------------- .text._Z12updateP_ColsiiPf --------------------------
	.section	.text._Z12updateP_ColsiiPf,"ax",@progbits
	.align	128
        .global         _Z12updateP_ColsiiPf
        .type           _Z12updateP_ColsiiPf,@function
        .size           _Z12updateP_ColsiiPf,(.L_x_81 - _Z12updateP_ColsiiPf)
        .other          _Z12updateP_ColsiiPf,@"STO_CUDA_ENTRY STV_DEFAULT"
_Z12updateP_ColsiiPf:
.text._Z12updateP_ColsiiPf:
        /* <DEDUP_REMOVED lines=10> */
[----:B------:R-:W-:-:S06]  /*00a0*/  IADD3 R3, PT, PT, R7, UR6, RZ ;  /* 0x0000000607037c10 */ /* 0x000fcc000fffe0ff */
[----:B------:R-:W2:Y:S01]  /*00b0*/  LDC R9, c[0x0][0x384] ;  /* 0x0000e100ff097b82 */ /* 0x000ea20000000800 */
[----:B0-----:R-:W-:-:S06]  /*00c0*/  IMAD.WIDE R2, R3, 0x4, R4 ;  /* 0x0000000403027825 */ /* 0x001fcc00078e0204 */
[----:B-1----:R-:W3:Y:S01]  /*00d0*/  LDG.E R3, desc[UR4][R2.64] ;  /* 0x0000000402037981 */ /* 0x002ee2000c1e1900 */
[----:B------:R-:W-:-:S04]  /*00e0*/  IMAD.WIDE R4, R7, 0x4, R4 ;  /* 0x0000000407047825 */ /* 0x000fc800078e0204 */
[----:B--2---:R-:W-:Y:S01]  /*00f0*/  IMAD.WIDE R6, R9, 0x4, R4 ;  /* 0x0000000409067825 */ /* 0x004fe200078e0204 */
[----:B---3--:R-:W-:Y:S04]  /*0100*/  STG.E desc[UR4][R4.64], R3 ;  /* 0x0000000304007986 */ /* 0x008fe8000c101904 */
[----:B------:R-:W-:Y:S01]  /*0110*/  STG.E desc[UR4][R6.64], RZ ;  /* 0x000000ff06007986 */ /* 0x000fe2000c101904 */
[----:B------:R-:W-:Y:S05]  /*0120*/  EXIT ;  /* 0x000000000000794d */ /* 0x000fea0003800000 */
.L_x_67:
        /* <DEDUP_REMOVED lines=13> */
.L_x_81:


//--------------------- .nv.shared.reserved.0     --------------------------
	.section	.nv.shared.reserved.0,"aw",@nobits
	.weak		__nv_reservedSMEM_offset_0_alias
	.size		__nv_reservedSMEM_offset_0_alias, 0, 64
	.other		__nv_reservedSMEM_offset_0_alias,@"STO_CUDA_RESERVED_SHARED STV_DEFAULT"
__nv_reservedSMEM_offset_0_alias:
	.zero		0
	.zero		64


//--------------------- .nv.constant0._Z11init_arraysiiPfS_S_ --------------------------
	.section	.nv.constant0._Z11init_arraysiiPfS_S_,"a",@progbits
	.sectionflags	@""
	.align	4
.nv.constant0._Z11init_arraysiiPfS_S_:
	.zero		928


//--------------------- .nv.constant0._Z8computeBiiffffPfS_S_ --------------------------
	.section	.nv.constant0._Z8computeBiiffffPfS_S_,"a",@progbits
	.sectionflags	@""
	.align	4
.nv.constant0._Z8computeBiiffffPfS_S_:
	.zero		944


//--------------------- .nv.constant0._Z7updatePiiffPfS_S_ --------------------------
	.section	.nv.constant0._Z7updatePiiffPfS_S_,"a",@progbits
	.sectionflags	@""
	.align	4
.nv.constant0._Z7updatePiiffPfS_S_:
	.zero		936


//--------------------- .nv.constant0._Z6copyPNiiPfS_ --------------------------
	.section	.nv.constant0._Z6copyPNiiPfS_,"a",@progbits
	.sectionflags	@""
	.align	4
.nv.constant0._Z6copyPNiiPfS_:
	.zero		920


//--------------------- .nv.constant0._Z8copyUnVniiPfS_S_S_ --------------------------
	.section	.nv.constant0._Z8copyUnVniiPfS_S_S_,"a",@progbits
	.sectionflags	@""
	.align	4
.nv.constant0._Z8copyUnVniiPfS_S_S_:
	.zero		936


//--------------------- .nv.constant0._Z8updateUViifffffffPfS_S_S_S_ --------------------------
	.section	.nv.constant0._Z8updateUViifffffffPfS_S_S_S_,"a",@progbits
	.sectionflags	@""
	.align	4
.nv.constant0._Z8updateUViifffffffPfS_S_S_S_:
	.zero		976


//--------------------- .nv.constant0._Z17updateUV_TBBoundsiiiPfS_ --------------------------
	.section	.nv.constant0._Z17updateUV_TBBoundsiiiPfS_,"a",@progbits
	.sectionflags	@""
	.align	4
.nv.constant0._Z17updateUV_TBBoundsiiiPfS_:
	.zero		928


//--------------------- .nv.constant0._Z17updateUV_RLBoundsiiPfS_ --------------------------
	.section	.nv.constant0._Z17updateUV_RLBoundsiiPfS_,"a",@progbits
	.sectionflags	@""
	.align	4
.nv.constant0._Z17updateUV_RLBoundsiiPfS_:
	.zero		920


//--------------------- .nv.constant0._Z13updateP_LinesiiiPf --------------------------
	.section	.nv.constant0._Z13updateP_LinesiiiPf,"a",@progbits
	.sectionflags	@""
	.align	4
.nv.constant0._Z13updateP_LinesiiiPf:
	.zero		920


//--------------------- .nv.constant0._Z12updateP_ColsiiPf --------------------------
	.section	.nv.constant0._Z12updateP_ColsiiPf,"a",@progbits
	.sectionflags	@""
	.align	4
.nv.constant0._Z12updateP_ColsiiPf:
	.zero		912


//--------------------- SYMBOLS --------------------------

	.type		.nv.reservedSmem.offset0,@object
	.size		.nv.reservedSmem.offset0,0x4
